def matmul_kernel(
    a_ptr,
    b_ptr,
    c_ptr,
    M,
    N,
    K,
    stride_am,
    stride_ak,
    stride_bk,
    stride_bn,
    stride_cm,
    stride_cn,
    BLOCK_M: tl.constexpr,
    BLOCK_N: tl.constexpr,
    BLOCK_K: tl.constexpr,
    GROUP_M: tl.constexpr,
):
    pid = tl.program_id(axis=0)
    num_pid_m = tl.cdiv(M, BLOCK_M)
    num_pid_n = tl.cdiv(N, BLOCK_N)
    num_pid_in_group = GROUP_M * num_pid_n
    group_id = pid // num_pid_in_group
    first_pid_m = group_id * GROUP_M
    group_size_m = min(num_pid_m - first_pid_m, GROUP_M)
    pid_m = first_pid_m + ((pid % num_pid_in_group) % group_size_m)
    pid_n = (pid % num_pid_in_group) // group_size_m

    offs_am = (pid_m * BLOCK_M + tl.arange(0, BLOCK_M)) % M
    offs_bn = (pid_n * BLOCK_N + tl.arange(0, BLOCK_N)) % N
    offs_k = tl.arange(0, BLOCK_K)
    a_ptrs = a_ptr + offs_am[:, None] * stride_am + offs_k[None, :] * stride_ak
    b_ptrs = b_ptr + offs_k[:, None] * stride_bk + offs_bn[None, :] * stride_bn

    acc = tl.zeros((BLOCK_M, BLOCK_N), dtype=tl.float32)
    for kk in range(0, tl.cdiv(K, BLOCK_K)):
        a = tl.load(a_ptrs, mask=offs_k[None, :] < K - kk * BLOCK_K, other=0.0)
        b = tl.load(b_ptrs, mask=offs_k[:, None] < K - kk * BLOCK_K, other=0.0)
        acc = tl.dot(a, b, acc)
        a_ptrs += BLOCK_K * stride_ak
        b_ptrs += BLOCK_K * stride_bk

    c = acc.to(c_ptr.dtype.element_ty)
    offs_cm = pid_m * BLOCK_M + tl.arange(0, BLOCK_M)
    offs_cn = pid_n * BLOCK_N + tl.arange(0, BLOCK_N)
    c_ptrs = c_ptr + offs_cm[:, None] * stride_cm + offs_cn[None, :] * stride_cn
    mask = (offs_cm[:, None] < M) & (offs_cn[None, :] < N)
    tl.store(c_ptrs, c, mask=mask)

# config = {"BLOCK_K": 32, "BLOCK_M": 32, "BLOCK_N": 32, "GROUP_M": 8, "arch": "sm_90", "dtype": "fp16", "num_ctas": 1, "num_stages": 3, "num_warps": 4}
# arch = sm_90


// ===== COMPILED SASS (sm_90a) =====

	.target	sm_90a

	.elftype	@"ET_EXEC"


//--------------------- .note.nv.tkinfo           --------------------------
	.section	.note.nv.tkinfo,"",@"SHT_NOTE"
	.sectionflags	@"SHF_NOTE_NV_TKINFO"
	.tkinfo
        /*0018*/ 	.word	0x00000002
        /*0030*/ 	.string	""
        /*0030*/ 	.string	"ptxas"
        /*0030*/ 	.string	"Cuda compilation tools, release 13.0, V13.0.88"
        /*0030*/ 	.string	"Build cuda_13.0.r13.0/compiler.36424714_0"
        /*0030*/ 	.string	"-v  -suppress-debug-info  -lineinfo  -arch sm_90a "



//--------------------- .note.nv.cuinfo           --------------------------
	.section	.note.nv.cuinfo,"",@"SHT_NOTE"
	.sectionflags	@"SHF_NOTE_NV_CUINFO"
        /*0018*/ 	.short	0x0002
        /*001a*/ 	.short	0x005a
        /*001c*/ 	.short	0x0082
	.zero		2


//--------------------- .nv.info                  --------------------------
	.section	.nv.info,"",@"SHT_CUDA_INFO"
	.align	4


	//----- nvinfo : EIATTR_REGCOUNT
	.align		4
        /*0000*/ 	.byte	0x04, 0x2f
        /*0002*/ 	.short	(.L_1 - .L_0)
	.align		4
.L_0:
        /*0004*/ 	.word	index@(matmul_kernel)
        /*0008*/ 	.word	0x00000048


	//----- nvinfo : EIATTR_FRAME_SIZE
	.align		4
.L_1:
        /*000c*/ 	.byte	0x04, 0x11
        /*000e*/ 	.short	(.L_3 - .L_2)
	.align		4
.L_2:
        /*0010*/ 	.word	index@(matmul_kernel)
        /*0014*/ 	.word	0x00000000


	//----- nvinfo : EIATTR_MIN_STACK_SIZE
	.align		4
.L_3:
        /*0018*/ 	.byte	0x04, 0x12
        /*001a*/ 	.short	(.L_5 - .L_4)
	.align		4
.L_4:
        /*001c*/ 	.word	index@(matmul_kernel)
        /*0020*/ 	.word	0x00000000
.L_5:


//--------------------- .nv.compat                --------------------------
	.section	.nv.compat,"",@"SHT_CUDA_COMPAT_INFO"
	.align	4
        /*0000*/ 	.byte	0x02, 0x09, 0x01, 0x00, 0x02, 0x02, 0x01, 0x00, 0x02, 0x05, 0x05, 0x00, 0x03, 0x07, 0x01, 0x01
        /*0010*/ 	.byte	0x02, 0x03, 0x00, 0x00, 0x02, 0x06, 0x01, 0x00, 0x04, 0x0b, 0x08, 0x00, 0x00, 0x00, 0x00, 0x00
        /*0020*/ 	.byte	0x00, 0x00, 0x00, 0x00


//--------------------- .nv.info.matmul_kernel    --------------------------
	.section	.nv.info.matmul_kernel,"",@"SHT_CUDA_INFO"
	.sectionflags	@""
	.align	4


	//----- nvinfo : EIATTR_CUDA_API_VERSION
	.align		4
        /*0000*/ 	.byte	0x04, 0x37
        /*0002*/ 	.short	(.L_7 - .L_6)
.L_6:
        /*0004*/ 	.word	0x00000082


	//----- nvinfo : EIATTR_KPARAM_INFO
	.align		4
.L_7:
        /*0008*/ 	.byte	0x04, 0x17
        /*000a*/ 	.short	(.L_9 - .L_8)
.L_8:
        /*000c*/ 	.word	0x00000000
        /*0010*/ 	.short	0x000d
        /*0012*/ 	.short	0x0048
        /*0014*/ 	.byte	0x00, 0xf4, 0x21, 0x00


	//----- nvinfo : EIATTR_KPARAM_INFO
	.align		4
.L_9:
        /*0018*/ 	.byte	0x04, 0x17
        /*001a*/ 	.short	(.L_11 - .L_10)
.L_10:
        /*001c*/ 	.word	0x00000000
        /*0020*/ 	.short	0x000c
        /*0022*/ 	.short	0x0040
        /*0024*/ 	.byte	0x00, 0xf4, 0x21, 0x00


	//----- nvinfo : EIATTR_KPARAM_INFO
	.align		4
.L_11:
        /*0028*/ 	.byte	0x04, 0x17
        /*002a*/ 	.short	(.L_13 - .L_12)
.L_12:
        /*002c*/ 	.word	0x00000000
        /*0030*/ 	.short	0x000b
        /*0032*/ 	.short	0x0038
        /*0034*/ 	.byte	0x00, 0xf0, 0x11, 0x00


	//----- nvinfo : EIATTR_KPARAM_INFO
	.align		4
.L_13:
        /*0038*/ 	.byte	0x04, 0x17
        /*003a*/ 	.short	(.L_15 - .L_14)
.L_14:
        /*003c*/ 	.word	0x00000000
        /*0040*/ 	.short	0x000a
        /*0042*/ 	.short	0x0034
        /*0044*/ 	.byte	0x00, 0xf0, 0x11, 0x00


	//----- nvinfo : EIATTR_KPARAM_INFO
	.align		4
.L_15:
        /*0048*/ 	.byte	0x04, 0x17
        /*004a*/ 	.short	(.L_17 - .L_16)
.L_16:
        /*004c*/ 	.word	0x00000000
        /*0050*/ 	.short	0x0009
        /*0052*/ 	.short	0x0030
        /*0054*/ 	.byte	0x00, 0xf0, 0x11, 0x00


	//----- nvinfo : EIATTR_KPARAM_INFO
	.align		4
.L_17:
        /*0058*/ 	.byte	0x04, 0x17
        /*005a*/ 	.short	(.L_19 - .L_18)
.L_18:
        /*005c*/ 	.word	0x00000000
        /*0060*/ 	.short	0x0008
        /*0062*/ 	.short	0x002c
        /*0064*/ 	.byte	0x00, 0xf0, 0x11, 0x00


	//----- nvinfo : EIATTR_KPARAM_INFO
	.align		4
.L_19:
        /*0068*/ 	.byte	0x04, 0x17
        /*006a*/ 	.short	(.L_21 - .L_20)
.L_20:
        /*006c*/ 	.word	0x00000000
        /*0070*/ 	.short	0x0007
        /*0072*/ 	.short	0x0028
        /*0074*/ 	.byte	0x00, 0xf0, 0x11, 0x00


	//----- nvinfo : EIATTR_KPARAM_INFO
	.align		4
.L_21:
        /*0078*/ 	.byte	0x04, 0x17
        /*007a*/ 	.short	(.L_23 - .L_22)
.L_22:
        /*007c*/ 	.word	0x00000000
        /*0080*/ 	.short	0x0006
        /*0082*/ 	.short	0x0024
        /*0084*/ 	.byte	0x00, 0xf0, 0x11, 0x00


	//----- nvinfo : EIATTR_KPARAM_INFO
	.align		4
.L_23:
        /*0088*/ 	.byte	0x04, 0x17
        /*008a*/ 	.short	(.L_25 - .L_24)
.L_24:
        /*008c*/ 	.word	0x00000000
        /*0090*/ 	.short	0x0005
        /*0092*/ 	.short	0x0020
        /*0094*/ 	.byte	0x00, 0xf0, 0x11, 0x00


	//----- nvinfo : EIATTR_KPARAM_INFO
	.align		4
.L_25:
        /*0098*/ 	.byte	0x04, 0x17
        /*009a*/ 	.short	(.L_27 - .L_26)
.L_26:
        /*009c*/ 	.word	0x00000000
        /*00a0*/ 	.short	0x0004
        /*00a2*/ 	.short	0x001c
        /*00a4*/ 	.byte	0x00, 0xf0, 0x11, 0x00


	//----- nvinfo : EIATTR_KPARAM_INFO
	.align		4
.L_27:
        /*00a8*/ 	.byte	0x04, 0x17
        /*00aa*/ 	.short	(.L_29 - .L_28)
.L_28:
        /*00ac*/ 	.word	0x00000000
        /*00b0*/ 	.short	0x0003
        /*00b2*/ 	.short	0x0018
        /*00b4*/ 	.byte	0x00, 0xf0, 0x11, 0x00


	//----- nvinfo : EIATTR_KPARAM_INFO
	.align		4
.L_29:
        /*00b8*/ 	.byte	0x04, 0x17
        /*00ba*/ 	.short	(.L_31 - .L_30)
.L_30:
        /*00bc*/ 	.word	0x00000000
        /*00c0*/ 	.short	0x0002
        /*00c2*/ 	.short	0x0010
        /*00c4*/ 	.byte	0x00, 0xf4, 0x21, 0x00


	//----- nvinfo : EIATTR_KPARAM_INFO
	.align		4
.L_31:
        /*00c8*/ 	.byte	0x04, 0x17
        /*00ca*/ 	.short	(.L_33 - .L_32)
.L_32:
        /*00cc*/ 	.word	0x00000000
        /*00d0*/ 	.short	0x0001
        /*00d2*/ 	.short	0x0008
        /*00d4*/ 	.byte	0x00, 0xf4, 0x21, 0x00


	//----- nvinfo : EIATTR_KPARAM_INFO
	.align		4
.L_33:
        /*00d8*/ 	.byte	0x04, 0x17
        /*00da*/ 	.short	(.L_35 - .L_34)
.L_34:
        /*00dc*/ 	.word	0x00000000
        /*00e0*/ 	.short	0x0000
        /*00e2*/ 	.short	0x0000
        /*00e4*/ 	.byte	0x00, 0xf4, 0x21, 0x00


	//----- nvinfo : EIATTR_SPARSE_MMA_MASK
	.align		4
.L_35:
        /*00e8*/ 	.byte	0x03, 0x50
        /*00ea*/ 	.short	0x0000


	//----- nvinfo : EIATTR_MAXREG_COUNT
	.align		4
        /*00ec*/ 	.byte	0x03, 0x1b
        /*00ee*/ 	.short	0x00ff


	//----- nvinfo : EIATTR_NUM_BARRIERS
	.align		4
        /*00f0*/ 	.byte	0x02, 0x4c
        /*00f2*/ 	.byte	0x01
	.zero		1


	//----- nvinfo : EIATTR_MERCURY_ISA_VERSION
	.align		4
        /*00f4*/ 	.byte	0x03, 0x5f
        /*00f6*/ 	.short	0x0101


	//----- nvinfo : EIATTR_EXIT_INSTR_OFFSETS
	.align		4
        /*00f8*/ 	.byte	0x04, 0x1c
        /*00fa*/ 	.short	(.L_37 - .L_36)


	//   ....[0]....
.L_36:
        /*00fc*/ 	.word	0x00001ed0


	//   ....[1]....
        /*0100*/ 	.word	0x00001f00


	//----- nvinfo : EIATTR_REQNTID
	.align		4
.L_37:
        /*0104*/ 	.byte	0x04, 0x10
        /*0106*/ 	.short	(.L_39 - .L_38)
.L_38:
        /*0108*/ 	.word	0x00000080
        /*010c*/ 	.word	0x00000001
        /*0110*/ 	.word	0x00000001


	//----- nvinfo : EIATTR_CBANK_PARAM_SIZE
	.align		4
.L_39:
        /*0114*/ 	.byte	0x03, 0x19
        /*0116*/ 	.short	0x0050


	//----- nvinfo : EIATTR_PARAM_CBANK
	.align		4
        /*0118*/ 	.byte	0x04, 0x0a
        /*011a*/ 	.short	(.L_41 - .L_40)
	.align		4
.L_40:
        /*011c*/ 	.word	index@(.nv.constant0.matmul_kernel)
        /*0120*/ 	.short	0x0210
        /*0122*/ 	.short	0x0050


	//----- nvinfo : EIATTR_SW_WAR
	.align		4
.L_41:
        /*0124*/ 	.byte	0x04, 0x36
        /*0126*/ 	.short	(.L_43 - .L_42)
.L_42:
        /*0128*/ 	.word	0x00000008
.L_43:


//--------------------- .nv.callgraph             --------------------------
	.section	.nv.callgraph,"",@"SHT_CUDA_CALLGRAPH"
	.align	4
	.sectionentsize	8
	.align		4
        /*0000*/ 	.word	0x00000000
	.align		4
        /*0004*/ 	.word	0xffffffff
	.align		4
        /*0008*/ 	.word	0x00000000
	.align		4
        /*000c*/ 	.word	0xfffffffe
	.align		4
        /*0010*/ 	.word	0x00000000
	.align		4
        /*0014*/ 	.word	0xfffffffd
	.align		4
        /*0018*/ 	.word	0x00000000
	.align		4
        /*001c*/ 	.word	0xfffffffc


//--------------------- .text.matmul_kernel       --------------------------
	.section	.text.matmul_kernel,"ax",@progbits
	.align	128
        .global         matmul_kernel
        .type           matmul_kernel,@function
        .size           matmul_kernel,(.L_x_3 - matmul_kernel)
        .other          matmul_kernel,@"STO_CUDA_ENTRY STV_DEFAULT"
matmul_kernel:
.text.matmul_kernel:
[----:B------:R-:W-:Y:S08]  /*0000*/  LDC R1, c[0x0][0x28] ;  /* 0x00000a00ff017b82 */ /* 0x000ff00000000800 */
[----:B------:R-:W0:Y:S01]  /*0010*/  LDC.64 R22, c[0x0][0x228] ;  /* 0x00008a00ff167b82 */ /* 0x000e220000000a00 */
[----:B------:R-:W1:Y:S01]  /*0020*/  S2R R5, SR_CTAID.X ;  /* 0x0000000000057919 */ /* 0x000e620000002500 */
[----:B------:R-:W-:Y:S01]  /*0030*/  UMOV UR4, 0x400 ;  /* 0x0000040000047882 */ /* 0x000fe20000000000 */
[----:B------:R-:W-:-:S05]  /*0040*/  ULDC.64 UR6, c[0x0][0x208] ;  /* 0x0000820000067ab9 */ /* 0x000fca0000000a00 */
[----:B------:R-:W2:Y:S08]  /*0050*/  LDC R51, c[0x0][0x230] ;  /* 0x00008c00ff337b82 */ /* 0x000eb00000000800 */
[----:B------:R-:W3:Y:S01]  /*0060*/  S2UR UR5, SR_CgaCtaId ;  /* 0x00000000000579c3 */ /* 0x000ee20000008800 */
[----:B0-----:R-:W-:-:S05]  /*0070*/  VIADD R0, R23, 0x1f ;  /* 0x0000001f17007836 */ /* 0x001fca0000000000 */
[----:B------:R-:W-:Y:S01]  /*0080*/  SHF.R.S32.HI R3, RZ, 0x1f, R0 ;  /* 0x0000001fff037819 */ /* 0x000fe20000011400 */
[----:B--2---:R-:W-:-:S03]  /*0090*/  VIADD R51, R51, 0x1f ;  /* 0x0000001f33337836 */ /* 0x004fc60000000000 */
[----:B------:R-:W-:Y:S02]  /*00a0*/  LEA.HI R3, R3, R0, RZ, 0x5 ;  /* 0x0000000003037211 */ /* 0x000fe400078f28ff */
[----:B-1----:R-:W-:Y:S02]  /*00b0*/  IABS R8, R5 ;  /* 0x0000000500087213 */ /* 0x002fe40000000000 */
[----:B------:R-:W-:Y:S01]  /*00c0*/  SHF.R.S32.HI R3, RZ, 0x5, R3 ;  /* 0x00000005ff037819 */ /* 0x000fe20000011403 */
[----:B---3--:R-:W-:-:S04]  /*00d0*/  ULEA UR4, UR5, UR4, 0x18 ;  /* 0x0000000405047291 */ /* 0x008fc8000f8ec03f */
[----:B------:R-:W-:-:S05]  /*00e0*/  IMAD.SHL.U32 R4, R3, 0x8, RZ ;  /* 0x0000000803047824 */ /* 0x000fca00078e00ff */
[-C--:B------:R-:W-:Y:S02]  /*00f0*/  IABS R7, R4.reuse ;  /* 0x0000000400077213 */ /* 0x080fe40000000000 */
[----:B------:R-:W-:Y:S02]  /*0100*/  IABS R10, R4 ;  /* 0x00000004000a7213 */ /* 0x000fe40000000000 */
[----:B------:R-:W0:Y:S08]  /*0110*/  I2F.RP R0, R7 ;  /* 0x0000000700007306 */ /* 0x000e300000209400 */
[----:B0-----:R-:W0:Y:S02]  /*0120*/  MUFU.RCP R0, R0 ;  /* 0x0000000000007308 */ /* 0x001e240000001000 */
[----:B0-----:R-:W-:-:S02]  /*0130*/  VIADD R2, R0, 0xffffffe ;  /* 0x0ffffffe00027836 */ /* 0x001fc40000000000 */
[----:B------:R-:W-:-:S04]  /*0140*/  IMAD.MOV R0, RZ, RZ, -R10 ;  /* 0x000000ffff007224 */ /* 0x000fc800078e0a0a */
[----:B------:R0:W1:Y:S02]  /*0150*/  F2I.FTZ.U32.TRUNC.NTZ R3, R2 ;  /* 0x0000000200037305 */ /* 0x000064000021f000 */
[----:B0-----:R-:W-:Y:S02]  /*0160*/  IMAD.MOV.U32 R2, RZ, RZ, RZ ;  /* 0x000000ffff027224 */ /* 0x001fe400078e00ff */
[----:B-1----:R-:W-:-:S04]  /*0170*/  IMAD.MOV R6, RZ, RZ, -R3 ;  /* 0x000000ffff067224 */ /* 0x002fc800078e0a03 */
[----:B------:R-:W-:Y:S02]  /*0180*/  IMAD R9, R6, R7, RZ ;  /* 0x0000000706097224 */ /* 0x000fe400078e02ff */
[----:B------:R-:W-:Y:S02]  /*0190*/  IMAD.MOV.U32 R6, RZ, RZ, R8 ;  /* 0x000000ffff067224 */ /* 0x000fe400078e0008 */
[----:B------:R-:W-:-:S06]  /*01a0*/  IMAD.HI.U32 R3, R3, R9, R2 ;  /* 0x0000000903037227 */ /* 0x000fcc00078e0002 */
[----:B------:R-:W-:-:S04]  /*01b0*/  IMAD.HI.U32 R3, R3, R6, RZ ;  /* 0x0000000603037227 */ /* 0x000fc800078e00ff */
[----:B------:R-:W-:-:S05]  /*01c0*/  IMAD R0, R3, R0, R6 ;  /* 0x0000000003007224 */ /* 0x000fca00078e0206 */
[----:B------:R-:W-:-:S13]  /*01d0*/  ISETP.GT.U32.AND P1, PT, R7, R0, PT ;  /* 0x000000000700720c */ /* 0x000fda0003f24070 */
[----:B------:R-:W-:Y:S02]  /*01e0*/  @!P1 IMAD.IADD R0, R0, 0x1, -R7 ;  /* 0x0000000100009824 */ /* 0x000fe400078e0a07 */
[----:B------:R-:W-:Y:S01]  /*01f0*/  @!P1 VIADD R3, R3, 0x1 ;  /* 0x0000000103039836 */ /* 0x000fe20000000000 */
[----:B------:R-:W-:Y:S02]  /*0200*/  ISETP.NE.AND P1, PT, R4, RZ, PT ;  /* 0x000000ff0400720c */ /* 0x000fe40003f25270 */
[----:B------:R-:W-:Y:S02]  /*0210*/  ISETP.GE.U32.AND P0, PT, R0, R7, PT ;  /* 0x000000070000720c */ /* 0x000fe40003f06070 */
[----:B------:R-:W-:-:S04]  /*0220*/  LOP3.LUT R0, R5, R4, RZ, 0x3c, !PT ;  /* 0x0000000405007212 */ /* 0x000fc800078e3cff */
[----:B------:R-:W-:Y:S01]  /*0230*/  ISETP.GE.AND P2, PT, R0, RZ, PT ;  /* 0x000000ff0000720c */ /* 0x000fe20003f46270 */
[----:B------:R-:W-:-:S06]  /*0240*/  VIADD R0, R22, 0x1f ;  /* 0x0000001f16007836 */ /* 0x000fcc0000000000 */
[----:B------:R-:W-:-:S04]  /*0250*/  @P0 VIADD R3, R3, 0x1 ;  /* 0x0000000103030836 */ /* 0x000fc80000000000 */
[----:B------:R-:W-:Y:S01]  /*0260*/  IMAD.MOV.U32 R2, RZ, RZ, R3 ;  /* 0x000000ffff027224 */ /* 0x000fe200078e0003 */
[----:B------:R-:W-:-:S03]  /*0270*/  SHF.R.S32.HI R3, RZ, 0x1f, R0 ;  /* 0x0000001fff037819 */ /* 0x000fc60000011400 */
[----:B------:R-:W-:Y:S01]  /*0280*/  @!P2 IMAD.MOV R2, RZ, RZ, -R2 ;  /* 0x000000ffff02a224 */ /* 0x000fe200078e0a02 */
[----:B------:R-:W-:Y:S02]  /*0290*/  @!P1 LOP3.LUT R2, RZ, R4, RZ, 0x33, !PT ;  /* 0x00000004ff029212 */ /* 0x000fe400078e33ff */
[----:B------:R-:W-:-:S03]  /*02a0*/  LEA.HI R3, R3, R0, RZ, 0x5 ;  /* 0x0000000003037211 */ /* 0x000fc600078f28ff */
[----:B------:R-:W-:Y:S02]  /*02b0*/  IMAD.SHL.U32 R34, R2, 0x8, RZ ;  /* 0x0000000802227824 */ /* 0x000fe400078e00ff */
[----:B------:R-:W-:-:S03]  /*02c0*/  IMAD.MOV R2, RZ, RZ, -R2 ;  /* 0x000000ffff027224 */ /* 0x000fc600078e0a02 */
[----:B------:R-:W-:Y:S01]  /*02d0*/  LEA.HI.SX32 R3, R3, -R34, 0x1b ;  /* 0x8000002203037211 */ /* 0x000fe200078fdaff */
[----:B------:R-:W-:-:S03]  /*02e0*/  IMAD R4, R4, R2, R5 ;  /* 0x0000000204047224 */ /* 0x000fc600078e0205 */
[----:B------:R-:W-:Y:S02]  /*02f0*/  VIMNMX R11, R3, 0x8, PT ;  /* 0x00000008030b7848 */ /* 0x000fe40003fe0100 */
[----:B------:R-:W-:Y:S02]  /*0300*/  IABS R9, R4 ;  /* 0x0000000400097213 */ /* 0x000fe40000000000 */
[----:B------:R-:W-:-:S04]  /*0310*/  IABS R7, R11 ;  /* 0x0000000b00077213 */ /* 0x000fc80000000000 */
[----:B------:R-:W0:Y:S08]  /*0320*/  I2F.RP R0, R7 ;  /* 0x0000000700007306 */ /* 0x000e300000209400 */
[----:B0-----:R-:W0:Y:S02]  /*0330*/  MUFU.RCP R0, R0 ;  /* 0x0000000000007308 */ /* 0x001e240000001000 */
[----:B0-----:R-:W-:-:S06]  /*0340*/  VIADD R3, R0, 0xffffffe ;  /* 0x0ffffffe00037836 */ /* 0x001fcc0000000000 */
[----:B------:R-:W0:Y:S02]  /*0350*/  F2I.FTZ.U32.TRUNC.NTZ R3, R3 ;  /* 0x0000000300037305 */ /* 0x000e24000021f000 */
[----:B0-----:R-:W-:-:S04]  /*0360*/  IMAD.MOV R6, RZ, RZ, -R3 ;  /* 0x000000ffff067224 */ /* 0x001fc800078e0a03 */
[----:B------:R-:W-:Y:S01]  /*0370*/  IMAD.MOV.U32 R2, RZ, RZ, R6 ;  /* 0x000000ffff027224 */ /* 0x000fe200078e0006 */
[----:B------:R-:W-:-:S03]  /*0380*/  IABS R6, R11 ;  /* 0x0000000b00067213 */ /* 0x000fc60000000000 */
[----:B------:R-:W-:Y:S02]  /*0390*/  IMAD R5, R2, R7, RZ ;  /* 0x0000000702057224 */ /* 0x000fe400078e02ff */
[----:B------:R-:W-:Y:S02]  /*03a0*/  IMAD.MOV.U32 R2, RZ, RZ, RZ ;  /* 0x000000ffff027224 */ /* 0x000fe400078e00ff */
[----:B------:R-:W-:Y:S02]  /*03b0*/  IMAD.MOV R0, RZ, RZ, -R6 ;  /* 0x000000ffff007224 */ /* 0x000fe400078e0a06 */
        /* <DEDUP_REMOVED lines=9> */
[----:B------:R-:W-:Y:S02]  /*0450*/  ISETP.GE.AND P2, PT, R0, RZ, PT ;  /* 0x000000ff0000720c */ /* 0x000fe40003f46270 */
[----:B------:R-:W0:Y:S05]  /*0460*/  S2R R0, SR_TID.X ;  /* 0x0000000000007919 */ /* 0x000e2a0000002100 */
[----:B------:R-:W-:Y:S01]  /*0470*/  @P0 VIADD R2, R2, 0x1 ;  /* 0x0000000102020836 */ /* 0x000fe20000000000 */
[----:B------:R-:W-:-:S03]  /*0480*/  ISETP.GT.AND P0, PT, R51, 0x1f, PT ;  /* 0x0000001f3300780c */ /* 0x000fc60003f04270 */
[----:B------:R-:W-:-:S04]  /*0490*/  IMAD.MOV.U32 R6, RZ, RZ, R2 ;  /* 0x000000ffff067224 */ /* 0x000fc800078e0002 */
[----:B------:R-:W-:Y:S01]  /*04a0*/  @!P2 IMAD.MOV R6, RZ, RZ, -R6 ;  /* 0x000000ffff06a224 */ /* 0x000fe200078e0a06 */
[----:B------:R-:W-:-:S05]  /*04b0*/  @!P1 LOP3.LUT R6, RZ, R11, RZ, 0x33, !PT ;  /* 0x0000000bff069212 */ /* 0x000fca00078e33ff */
[----:B------:R-:W-:Y:S01]  /*04c0*/  IMAD.MOV R2, RZ, RZ, -R6 ;  /* 0x000000ffff027224 */ /* 0x000fe200078e0a06 */
[----:B------:R-:W-:Y:S01]  /*04d0*/  @!P0 CS2R R20, SRZ ;  /* 0x0000000000148805 */ /* 0x000fe2000001ff00 */
[----:B------:R-:W-:Y:S01]  /*04e0*/  IMAD.SHL.U32 R12, R6, 0x20, RZ ;  /* 0x00000020060c7824 */ /* 0x000fe200078e00ff */
[----:B------:R-:W-:Y:S01]  /*04f0*/  @!P0 CS2R R26, SRZ ;  /* 0x00000000001a8805 */ /* 0x000fe2000001ff00 */
[----:B------:R-:W-:-:S04]  /*0500*/  IMAD R2, R11, R2, R4 ;  /* 0x000000020b027224 */ /* 0x000fc800078e0204 */
[----:B------:R-:W-:Y:S01]  /*0510*/  IMAD.IADD R34, R34, 0x1, R2 ;  /* 0x0000000122227824 */ /* 0x000fe200078e0202 */
[----:B0-----:R-:W-:Y:S01]  /*0520*/  SHF.R.U32.HI R47, RZ, 0x5, R0 ;  /* 0x00000005ff2f7819 */ /* 0x001fe20000011600 */
[C---:B------:R-:W-:Y:S01]  /*0530*/  @!P0 IMAD.SHL.U32 R2, R0.reuse, 0x2, RZ ;  /* 0x0000000200028824 */ /* 0x040fe200078e00ff */
[C---:B------:R-:W-:Y:S01]  /*0540*/  LOP3.LUT R43, R0.reuse, 0x1f, RZ, 0xc0, !PT ;  /* 0x0000001f002b7812 */ /* 0x040fe200078ec0ff */
[C---:B------:R-:W-:Y:S01]  /*0550*/  @!P0 IMAD.SHL.U32 R3, R0.reuse, 0x40, RZ ;  /* 0x0000004000038824 */ /* 0x040fe200078e00ff */
[C---:B------:R-:W-:Y:S01]  /*0560*/  LEA.HI R56, R0.reuse, 0x1c, RZ, 0x1b ;  /* 0x0000001c00387811 */ /* 0x040fe200078fd8ff */
[----:B------:R-:W-:Y:S01]  /*0570*/  @!P0 IMAD.SHL.U32 R5, R0, 0x8, RZ ;  /* 0x0000000800058824 */ /* 0x000fe200078e00ff */
[----:B------:R-:W-:Y:S01]  /*0580*/  SGXT.U32 R47, R47, 0x2 ;  /* 0x000000022f2f781a */ /* 0x000fe20000000000 */
[----:B------:R-:W-:Y:S01]  /*0590*/  IMAD R34, R34, 0x20, R43 ;  /* 0x0000002022227824 */ /* 0x000fe200078e022b */
[----:B------:R-:W-:Y:S01]  /*05a0*/  @!P0 LOP3.LUT R4, R0, 0x40, RZ, 0xc0, !PT ;  /* 0x0000004000048812 */ /* 0x000fe200078ec0ff */
[----:B------:R-:W-:Y:S01]  /*05b0*/  IMAD.IADD R33, R56, 0x1, R12 ;  /* 0x0000000138217824 */ /* 0x000fe200078e020c */
[----:B------:R-:W-:-:S02]  /*05c0*/  LOP3.LUT R6, R12, R47, RZ, 0xfc, !PT ;  /* 0x0000002f0c067212 */ /* 0x000fc400078efcff */
[C-C-:B------:R-:W-:Y:S02]  /*05d0*/  LOP3.LUT R7, R12.reuse, 0x4, R47.reuse, 0xfe, !PT ;  /* 0x000000040c077812 */ /* 0x140fe400078efe2f */
[C-C-:B------:R-:W-:Y:S02]  /*05e0*/  LOP3.LUT R8, R12.reuse, 0x8, R47.reuse, 0xfe, !PT ;  /* 0x000000080c087812 */ /* 0x140fe400078efe2f */
[C-C-:B------:R-:W-:Y:S02]  /*05f0*/  LOP3.LUT R9, R12.reuse, 0xc, R47.reuse, 0xfe, !PT ;  /* 0x0000000c0c097812 */ /* 0x140fe400078efe2f */
[C-C-:B------:R-:W-:Y:S02]  /*0600*/  LOP3.LUT R10, R12.reuse, 0x10, R47.reuse, 0xfe, !PT ;  /* 0x000000100c0a7812 */ /* 0x140fe400078efe2f */
[C-C-:B------:R-:W-:Y:S02]  /*0610*/  LOP3.LUT R11, R12.reuse, 0x14, R47.reuse, 0xfe, !PT ;  /* 0x000000140c0b7812 */ /* 0x140fe400078efe2f */
[----:B------:R-:W-:Y:S01]  /*0620*/  LOP3.LUT R32, R12, 0x18, R47, 0xfe, !PT ;  /* 0x000000180c207812 */ /* 0x000fe200078efe2f */
[----:B------:R-:W-:Y:S06]  /*0630*/  @!P0 BRA `(.L_x_0) ;  /* 0x0000001000e08947 */ /* 0x000fec0003800000 */
[----:B------:R-:W-:Y:S01]  /*0640*/  IABS R12, R23 ;  /* 0x00000017000c7213 */ /* 0x000fe20000000000 */
[----:B------:R-:W-:Y:S01]  /*0650*/  ULDC UR5, c[0x0][0x234] ;  /* 0x00008d0000057ab9 */ /* 0x000fe20000000800 */
[----:B------:R-:W-:Y:S01]  /*0660*/  IABS R13, R22 ;  /* 0x00000016000d7213 */ /* 0x000fe20000000000 */
[----:B------:R-:W-:Y:S01]  /*0670*/  ULDC.64 UR8, c[0x0][0x210] ;  /* 0x0000840000087ab9 */ /* 0x000fe20000000a00 */
[----:B------:R-:W0:Y:S01]  /*0680*/  I2F.RP R14, R12 ;  /* 0x0000000c000e7306 */ /* 0x000e220000209400 */
[----:B------:R-:W-:Y:S01]  /*0690*/  IABS R18, R32 ;  /* 0x0000002000127213 */ /* 0x000fe20000000000 */
[----:B------:R-:W1:Y:S01]  /*06a0*/  LDC R48, c[0x0][0x238] ;  /* 0x00008e00ff307b82 */ /* 0x000e620000000800 */
[----:B------:R-:W-:Y:S02]  /*06b0*/  IABS R24, R10 ;  /* 0x0000000a00187213 */ /* 0x000fe40000000000 */
[----:B------:R-:W-:Y:S02]  /*06c0*/  IABS R21, R11 ;  /* 0x0000000b00157213 */ /* 0x000fe40000000000 */
[----:B------:R-:W-:Y:S01]  /*06d0*/  SHF.R.S32.HI R2, RZ, 0x1f, R51 ;  /* 0x0000001fff027819 */ /* 0x000fe20000011433 */
[----:B------:R-:W2:Y:S01]  /*06e0*/  I2F.RP R15, R13 ;  /* 0x0000000d000f7306 */ /* 0x000ea20000209400 */
[----:B------:R-:W-:-:S02]  /*06f0*/  IABS R29, R7 ;  /* 0x00000007001d7213 */ /* 0x000fc40000000000 */
[----:B------:R-:W-:Y:S01]  /*0700*/  LEA.HI R51, R2, R51, RZ, 0x5 ;  /* 0x0000003302337211 */ /* 0x000fe200078f28ff */
[----:B------:R-:W-:Y:S01]  /*0710*/  IMAD.MOV.U32 R2, RZ, RZ, RZ ;  /* 0x000000ffff027224 */ /* 0x000fe200078e00ff */
[----:B------:R-:W-:Y:S02]  /*0720*/  IABS R31, R6 ;  /* 0x00000006001f7213 */ /* 0x000fe40000000000 */
[----:B------:R-:W-:Y:S01]  /*0730*/  ISETP.GE.AND P0, PT, R34, RZ, PT ;  /* 0x000000ff2200720c */ /* 0x000fe20003f06270 */
[----:B0-----:R-:W0:Y:S01]  /*0740*/  MUFU.RCP R14, R14 ;  /* 0x0000000e000e7308 */ /* 0x001e220000001000 */
[C---:B------:R-:W-:Y:S02]  /*0750*/  LOP3.LUT R55, R47.reuse, 0x18, RZ, 0xfc, !PT ;  /* 0x000000182f377812 */ /* 0x040fe400078efcff */
[----:B------:R-:W-:Y:S02]  /*0760*/  LOP3.LUT R45, R47, 0xc, RZ, 0xfc, !PT ;  /* 0x0000000c2f2d7812 */ /* 0x000fe400078efcff */
[----:B------:R-:W-:-:S03]  /*0770*/  SHF.R.S32.HI R51, RZ, 0x5, R51 ;  /* 0x00000005ff337819 */ /* 0x000fc60000011433 */
[----:B--2---:R-:W2:Y:S01]  /*0780*/  MUFU.RCP R15, R15 ;  /* 0x0000000f000f7308 */ /* 0x004ea20000001000 */
[-C--:B-1----:R-:W-:Y:S02]  /*0790*/  IMAD R56, R56, R48.reuse, RZ ;  /* 0x0000003038387224 */ /* 0x082fe400078e02ff */
[-C--:B------:R-:W-:Y:S02]  /*07a0*/  IMAD R55, R55, R48.reuse, RZ ;  /* 0x0000003037377224 */ /* 0x080fe400078e02ff */
[----:B------:R-:W-:Y:S02]  /*07b0*/  IMAD R45, R45, R48, RZ ;  /* 0x000000302d2d7224 */ /* 0x000fe400078e02ff */
[----:B0-----:R-:W-:-:S04]  /*07c0*/  VIADD R4, R14, 0xffffffe ;  /* 0x0ffffffe0e047836 */ /* 0x001fc80000000000 */
[----:B------:R0:W1:Y:S01]  /*07d0*/  F2I.FTZ.U32.TRUNC.NTZ R5, R4 ;  /* 0x0000000400057305 */ /* 0x000062000021f000 */
[----:B--2---:R-:W-:Y:S02]  /*07e0*/  VIADD R3, R15, 0xffffffe ;  /* 0x0ffffffe0f037836 */ /* 0x004fe40000000000 */
[----:B0-----:R-:W-:-:S05]  /*07f0*/  IMAD.MOV.U32 R4, RZ, RZ, RZ ;  /* 0x000000ffff047224 */ /* 0x001fca00078e00ff */
[----:B------:R-:W0:Y:S01]  /*0800*/  F2I.FTZ.U32.TRUNC.NTZ R3, R3 ;  /* 0x0000000300037305 */ /* 0x000e22000021f000 */
[----:B-1----:R-:W-:-:S04]  /*0810*/  IMAD.MOV R17, RZ, RZ, -R5 ;  /* 0x000000ffff117224 */ /* 0x002fc800078e0a05 */
[----:B------:R-:W-:-:S04]  /*0820*/  IMAD R17, R17, R12, RZ ;  /* 0x0000000c11117224 */ /* 0x000fc800078e02ff */
[----:B------:R-:W-:Y:S01]  /*0830*/  IMAD.HI.U32 R5, R5, R17, R4 ;  /* 0x0000001105057227 */ /* 0x000fe200078e0004 */
[----:B------:R-:W-:-:S03]  /*0840*/  IABS R17, R33 ;  /* 0x0000002100117213 */ /* 0x000fc60000000000 */
[----:B0-----:R-:W-:Y:S02]  /*0850*/  IMAD.MOV R20, RZ, RZ, -R3 ;  /* 0x000000ffff147224 */ /* 0x001fe400078e0a03 */
[----:B------:R-:W-:-:S04]  /*0860*/  IMAD.HI.U32 R4, R5, R17, RZ ;  /* 0x0000001105047227 */ /* 0x000fc800078e00ff */
[----:B------:R-:W-:-:S04]  /*0870*/  IMAD.HI.U32 R14, R5, R18, RZ ;  /* 0x00000012050e7227 */ /* 0x000fc800078e00ff */
[----:B------:R-:W-:-:S04]  /*0880*/  IMAD.HI.U32 R16, R5, R24, RZ ;  /* 0x0000001805107227 */ /* 0x000fc800078e00ff */
[----:B------:R-:W-:-:S04]  /*0890*/  IMAD.HI.U32 R15, R5, R21, RZ ;  /* 0x00000015050f7227 */ /* 0x000fc800078e00ff */
[----:B------:R-:W-:Y:S02]  /*08a0*/  IMAD.MOV R4, RZ, RZ, -R4 ;  /* 0x000000ffff047224 */ /* 0x000fe400078e0a04 */
[----:B------:R-:W-:Y:S02]  /*08b0*/  IMAD R27, R20, R13, RZ ;  /* 0x0000000d141b7224 */ /* 0x000fe400078e02ff */
[----:B------:R-:W-:Y:S02]  /*08c0*/  IMAD.MOV R19, RZ, RZ, -R14 ;  /* 0x000000ffff137224 */ /* 0x000fe400078e0a0e */
[----:B------:R-:W-:Y:S01]  /*08d0*/  IMAD.MOV R25, RZ, RZ, -R16 ;  /* 0x000000ffff197224 */ /* 0x000fe200078e0a10 */
[----:B------:R-:W-:Y:S01]  /*08e0*/  IABS R16, R34 ;  /* 0x0000002200107213 */ /* 0x000fe20000000000 */
[----:B------:R-:W-:Y:S02]  /*08f0*/  IMAD.MOV R20, RZ, RZ, -R15 ;  /* 0x000000ffff147224 */ /* 0x000fe400078e0a0f */
[----:B------:R-:W-:-:S02]  /*0900*/  IMAD R15, R12, R4, R17 ;  /* 0x000000040c0f7224 */ /* 0x000fc400078e0211 */
[----:B------:R-:W-:Y:S01]  /*0910*/  IMAD.HI.U32 R14, R3, R27, R2 ;  /* 0x0000001b030e7227 */ /* 0x000fe200078e0002 */
[----:B------:R-:W-:Y:S02]  /*0920*/  IABS R27, R8 ;  /* 0x00000008001b7213 */ /* 0x000fe40000000000 */
[C---:B------:R-:W-:Y:S01]  /*0930*/  ISETP.GT.U32.AND P2, PT, R12.reuse, R15, PT ;  /* 0x0000000f0c00720c */ /* 0x040fe20003f44070 */
[C---:B------:R-:W-:Y:S02]  /*0940*/  IMAD R17, R12.reuse, R19, R18 ;  /* 0x000000130c117224 */ /* 0x040fe400078e0212 */
[C---:B------:R-:W-:Y:S01]  /*0950*/  IMAD R19, R12.reuse, R25, R24 ;  /* 0x000000190c137224 */ /* 0x040fe200078e0218 */
[----:B------:R-:W-:Y:S01]  /*0960*/  IABS R25, R9 ;  /* 0x0000000900197213 */ /* 0x000fe20000000000 */
[C---:B------:R-:W-:Y:S01]  /*0970*/  IMAD R21, R12.reuse, R20, R21 ;  /* 0x000000140c157224 */ /* 0x040fe200078e0215 */
[----:B------:R-:W-:Y:S01]  /*0980*/  ISETP.GT.U32.AND P3, PT, R12, R17, PT ;  /* 0x000000110c00720c */ /* 0x000fe20003f64070 */
[----:B------:R-:W-:Y:S01]  /*0990*/  IMAD.HI.U32 R14, R14, R16, RZ ;  /* 0x000000100e0e7227 */ /* 0x000fe200078e00ff */
[----:B------:R-:W-:-:S02]  /*09a0*/  ISETP.GT.U32.AND P6, PT, R12, R19, PT ;  /* 0x000000130c00720c */ /* 0x000fc40003fc4070 */
[----:B------:R-:W-:Y:S01]  /*09b0*/  ISETP.GT.U32.AND P5, PT, R12, R21, PT ;  /* 0x000000150c00720c */ /* 0x000fe20003fa4070 */
[----:B------:R-:W-:-:S04]  /*09c0*/  IMAD.HI.U32 R2, R5, R25, RZ ;  /* 0x0000001905027227 */ /* 0x000fc800078e00ff */
[----:B------:R-:W-:-:S04]  /*09d0*/  IMAD.HI.U32 R3, R5, R27, RZ ;  /* 0x0000001b05037227 */ /* 0x000fc800078e00ff */
[----:B------:R-:W-:-:S04]  /*09e0*/  IMAD.HI.U32 R4, R5, R29, RZ ;  /* 0x0000001d05047227 */ /* 0x000fc800078e00ff */
[----:B------:R-:W-:Y:S02]  /*09f0*/  IMAD.MOV R14, RZ, RZ, -R14 ;  /* 0x000000ffff0e7224 */ /* 0x000fe400078e0a0e */
[----:B------:R-:W-:-:S04]  /*0a00*/  IMAD.HI.U32 R5, R5, R31, RZ ;  /* 0x0000001f05057227 */ /* 0x000fc800078e00ff */
[----:B------:R-:W-:Y:S02]  /*0a10*/  IMAD.MOV R2, RZ, RZ, -R2 ;  /* 0x000000ffff027224 */ /* 0x000fe400078e0a02 */
[----:B------:R-:W-:Y:S02]  /*0a20*/  IMAD.MOV R3, RZ, RZ, -R3 ;  /* 0x000000ffff037224 */ /* 0x000fe400078e0a03 */
[----:B------:R-:W-:Y:S02]  /*0a30*/  IMAD.MOV R4, RZ, RZ, -R4 ;  /* 0x000000ffff047224 */ /* 0x000fe400078e0a04 */
[----:B------:R-:W-:Y:S02]  /*0a40*/  IMAD R14, R13, R14, R16 ;  /* 0x0000000e0d0e7224 */ /* 0x000fe400078e0210 */
[----:B------:R-:W-:Y:S02]  /*0a50*/  IMAD.MOV R5, RZ, RZ, -R5 ;  /* 0x000000ffff057224 */ /* 0x000fe400078e0a05 */
[----:B------:R-:W-:-:S02]  /*0a60*/  IMAD R25, R12, R2, R25 ;  /* 0x000000020c197224 */ /* 0x000fc400078e0219 */
[C---:B------:R-:W-:Y:S02]  /*0a70*/  IMAD R27, R12.reuse, R3, R27 ;  /* 0x000000030c1b7224 */ /* 0x040fe400078e021b */
[C---:B------:R-:W-:Y:S01]  /*0a80*/  IMAD R29, R12.reuse, R4, R29 ;  /* 0x000000040c1d7224 */ /* 0x040fe200078e021d */
[C---:B------:R-:W-:Y:S01]  /*0a90*/  ISETP.GT.U32.AND P4, PT, R12.reuse, R25, PT ;  /* 0x000000190c00720c */ /* 0x040fe20003f84070 */
[--C-:B------:R-:W-:Y:S01]  /*0aa0*/  @!P2 IMAD.IADD R15, R15, 0x1, -R12.reuse ;  /* 0x000000010f0fa824 */ /* 0x100fe200078e0a0c */
[----:B------:R-:W-:Y:S01]  /*0ab0*/  ISETP.GT.U32.AND P2, PT, R13, R14, PT ;  /* 0x0000000e0d00720c */ /* 0x000fe20003f44070 */
[C---:B------:R-:W-:Y:S01]  /*0ac0*/  IMAD R31, R12.reuse, R5, R31 ;  /* 0x000000050c1f7224 */ /* 0x040fe200078e021f */
[C---:B------:R-:W-:Y:S01]  /*0ad0*/  ISETP.GT.U32.AND P1, PT, R12.reuse, R27, PT ;  /* 0x0000001b0c00720c */ /* 0x040fe20003f24070 */
[--C-:B------:R-:W-:Y:S01]  /*0ae0*/  @!P3 IMAD.IADD R17, R17, 0x1, -R12.reuse ;  /* 0x000000011111b824 */ /* 0x100fe200078e0a0c */
[C---:B------:R-:W-:Y:S01]  /*0af0*/  ISETP.GT.U32.AND P3, PT, R12.reuse, R29, PT ;  /* 0x0000001d0c00720c */ /* 0x040fe20003f64070 */
[--C-:B------:R-:W-:Y:S01]  /*0b00*/  @!P5 IMAD.IADD R21, R21, 0x1, -R12.reuse ;  /* 0x000000011515d824 */ /* 0x100fe200078e0a0c */
[C---:B------:R-:W-:Y:S01]  /*0b10*/  ISETP.GT.U32.AND P5, PT, R12.reuse, R31, PT ;  /* 0x0000001f0c00720c */ /* 0x040fe20003fa4070 */
[--C-:B------:R-:W-:Y:S01]  /*0b20*/  @!P6 IMAD.IADD R19, R19, 0x1, -R12.reuse ;  /* 0x000000011313e824 */ /* 0x100fe200078e0a0c */
[----:B------:R-:W-:Y:S01]  /*0b30*/  ISETP.GT.U32.AND P6, PT, R12, R15, PT ;  /* 0x0000000f0c00720c */ /* 0x000fe20003fc4070 */
[C---:B------:R-:W-:Y:S01]  /*0b40*/  IMAD.SHL.U32 R3, R0.reuse, 0x40, RZ ;  /* 0x0000004000037824 */ /* 0x040fe200078e00ff */
[----:B------:R-:W-:Y:S01]  /*0b50*/  LOP3.LUT R4, R0, 0x40, RZ, 0xc0, !PT ;  /* 0x0000004000047812 */ /* 0x000fe200078ec0ff */
[--C-:B------:R-:W-:Y:S01]  /*0b60*/  @!P4 IMAD.IADD R25, R25, 0x1, -R12.reuse ;  /* 0x000000011919c824 */ /* 0x100fe200078e0a0c */
[----:B------:R-:W-:Y:S01]  /*0b70*/  ISETP.GT.U32.AND P4, PT, R12, R17, PT ;  /* 0x000000110c00720c */ /* 0x000fe20003f84070 */
[--C-:B------:R-:W-:Y:S01]  /*0b80*/  @!P2 IMAD.IADD R14, R14, 0x1, -R13.reuse ;  /* 0x000000010e0ea824 */ /* 0x100fe200078e0a0d */
[C---:B------:R-:W-:Y:S01]  /*0b90*/  ISETP.GT.U32.AND P2, PT, R12.reuse, R19, PT ;  /* 0x000000130c00720c */ /* 0x040fe20003f44070 */
[--C-:B------:R-:W-:Y:S01]  /*0ba0*/  @!P1 IMAD.IADD R27, R27, 0x1, -R12.reuse ;  /* 0x000000011b1b9824 */ /* 0x100fe200078e0a0c */
[C---:B------:R-:W-:Y:S01]  /*0bb0*/  ISETP.GT.U32.AND P1, PT, R12.reuse, R21, PT ;  /* 0x000000150c00720c */ /* 0x040fe20003f24070 */
[--C-:B------:R-:W-:Y:S01]  /*0bc0*/  @!P3 IMAD.IADD R29, R29, 0x1, -R12.reuse ;  /* 0x000000011d1db824 */ /* 0x100fe200078e0a0c */
[----:B------:R-:W-:Y:S01]  /*0bd0*/  ISETP.GT.U32.AND P3, PT, R13, R14, PT ;  /* 0x0000000e0d00720c */ /* 0x000fe20003f64070 */
[--C-:B------:R-:W-:Y:S01]  /*0be0*/  @!P5 IMAD.IADD R31, R31, 0x1, -R12.reuse ;  /* 0x000000011f1fd824 */ /* 0x100fe200078e0a0c */
[----:B------:R-:W-:Y:S01]  /*0bf0*/  ISETP.GT.U32.AND P5, PT, R12, R25, PT ;  /* 0x000000190c00720c */ /* 0x000fe20003fa4070 */
[--C-:B------:R-:W-:Y:S01]  /*0c00*/  @!P6 IMAD.IADD R15, R15, 0x1, -R12.reuse ;  /* 0x000000010f0fe824 */ /* 0x100fe200078e0a0c */
[----:B------:R-:W-:Y:S01]  /*0c10*/  LOP3.LUT R16, R3, 0x1c0, RZ, 0xc0, !PT ;  /* 0x000001c003107812 */ /* 0x000fe200078ec0ff */
[----:B------:R-:W-:Y:S01]  /*0c20*/  IMAD.SHL.U32 R2, R0, 0x2, RZ ;  /* 0x0000000200027824 */ /* 0x000fe200078e00ff */
[C---:B------:R-:W-:Y:S01]  /*0c30*/  ISETP.GT.U32.AND P6, PT, R12.reuse, R31, PT ;  /* 0x0000001f0c00720c */ /* 0x040fe20003fc4070 */
[--C-:B------:R-:W-:Y:S01]  /*0c40*/  @!P4 IMAD.IADD R17, R17, 0x1, -R12.reuse ;  /* 0x000000011111c824 */ /* 0x100fe200078e0a0c */
[----:B------:R-:W-:Y:S01]  /*0c50*/  ISETP.GT.U32.AND P4, PT, R12, R27, PT ;  /* 0x0000001b0c00720c */ /* 0x000fe20003f84070 */
[--C-:B------:R-:W-:Y:S01]  /*0c60*/  @!P2 IMAD.IADD R19, R19, 0x1, -R12.reuse ;  /* 0x000000011313a824 */ /* 0x100fe200078e0a0c */
[----:B------:R-:W-:Y:S01]  /*0c70*/  ISETP.NE.AND P2, PT, R22, RZ, PT ;  /* 0x000000ff1600720c */ /* 0x000fe20003f45270 */
[--C-:B------:R-:W-:Y:S01]  /*0c80*/  @!P1 IMAD.IADD R21, R21, 0x1, -R12.reuse ;  /* 0x0000000115159824 */ /* 0x100fe200078e0a0c */
[----:B------:R-:W-:Y:S01]  /*0c90*/  ISETP.GT.U32.AND P1, PT, R12, R29, PT ;  /* 0x0000001d0c00720c */ /* 0x000fe20003f24070 */
[----:B------:R-:W-:Y:S01]  /*0ca0*/  @!P3 IMAD.IADD R14, R14, 0x1, -R13 ;  /* 0x000000010e0eb824 */ /* 0x000fe200078e0a0d */
[----:B------:R-:W-:Y:S01]  /*0cb0*/  ISETP.GE.AND P3, PT, R33, RZ, PT ;  /* 0x000000ff2100720c */ /* 0x000fe20003f66270 */
[----:B------:R-:W-:Y:S01]  /*0cc0*/  @!P5 IMAD.IADD R25, R25, 0x1, -R12 ;  /* 0x000000011919d824 */ /* 0x000fe200078e0a0c */
[----:B------:R-:W-:Y:S01]  /*0cd0*/  ISETP.GE.AND P5, PT, R32, RZ, PT ;  /* 0x000000ff2000720c */ /* 0x000fe20003fa6270 */
[----:B------:R-:W-:Y:S01]  /*0ce0*/  @!P0 IMAD.MOV R14, RZ, RZ, -R14 ;  /* 0x000000ffff0e8224 */ /* 0x000fe200078e0a0e */
[----:B------:R-:W-:Y:S01]  /*0cf0*/  ISETP.GE.AND P0, PT, R11, RZ, PT ;  /* 0x000000ff0b00720c */ /* 0x000fe20003f06270 */
[--C-:B------:R-:W-:Y:S01]  /*0d00*/  @!P6 IMAD.IADD R31, R31, 0x1, -R12.reuse ;  /* 0x000000011f1fe824 */ /* 0x100fe200078e0a0c */
[----:B------:R-:W-:Y:S01]  /*0d10*/  LOP3.LUT R35, R2, 0x10, RZ, 0xc0, !PT ;  /* 0x0000001002237812 */ /* 0x000fe200078ec0ff */
[--C-:B------:R-:W-:Y:S01]  /*0d20*/  @!P4 IMAD.IADD R27, R27, 0x1, -R12.reuse ;  /* 0x000000011b1bc824 */ /* 0x100fe200078e0a0c */
[----:B------:R-:W-:Y:S01]  /*0d30*/  ISETP.GE.AND P4, PT, R10, RZ, PT ;  /* 0x000000ff0a00720c */ /* 0x000fe20003f86270 */
[----:B------:R-:W-:Y:S01]  /*0d40*/  IMAD.SHL.U32 R5, R0, 0x8, RZ ;  /* 0x0000000800057824 */ /* 0x000fe200078e00ff */
[----:B------:R-:W-:Y:S01]  /*0d50*/  @!P2 LOP3.LUT R14, RZ, R22, RZ, 0x33, !PT ;  /* 0x00000016ff0ea212 */ /* 0x000fe200078e33ff */
[----:B------:R-:W-:Y:S01]  /*0d60*/  @!P1 IMAD.IADD R29, R29, 0x1, -R12 ;  /* 0x000000011d1d9824 */ /* 0x000fe200078e0a0c */
[----:B------:R-:W-:Y:S01]  /*0d70*/  ISETP.GE.AND P2, PT, R9, RZ, PT ;  /* 0x000000ff0900720c */ /* 0x000fe20003f46270 */
[----:B------:R-:W-:Y:S01]  /*0d80*/  @!P3 IMAD.MOV R15, RZ, RZ, -R15 ;  /* 0x000000ffff0fb224 */ /* 0x000fe200078e0a0f */
[----:B------:R-:W-:Y:S01]  /*0d90*/  ISETP.GE.AND P1, PT, R8, RZ, PT ;  /* 0x000000ff0800720c */ /* 0x000fe20003f26270 */
[----:B------:R-:W-:Y:S01]  /*0da0*/  @!P5 IMAD.MOV R17, RZ, RZ, -R17 ;  /* 0x000000ffff11d224 */ /* 0x000fe200078e0a11 */
[----:B------:R-:W-:Y:S01]  /*0db0*/  ISETP.GE.AND P3, PT, R7, RZ, PT ;  /* 0x000000ff0700720c */ /* 0x000fe20003f66270 */
[----:B------:R-:W-:Y:S01]  /*0dc0*/  @!P0 IMAD.MOV R21, RZ, RZ, -R21 ;  /* 0x000000ffff158224 */ /* 0x000fe200078e0a15 */
[----:B------:R-:W-:Y:S01]  /*0dd0*/  ISETP.GE.AND P5, PT, R6, RZ, PT ;  /* 0x000000ff0600720c */ /* 0x000fe20003fa6270 */
[----:B------:R-:W-:Y:S01]  /*0de0*/  IMAD R14, R14, UR5, RZ ;  /* 0x000000050e0e7c24 */ /* 0x000fe2000f8e02ff */
[----:B------:R-:W-:Y:S01]  /*0df0*/  ISETP.NE.AND P0, PT, R23, RZ, PT ;  /* 0x000000ff1700720c */ /* 0x000fe20003f05270 */
[----:B------:R-:W-:Y:S01]  /*0e00*/  @!P4 IMAD.MOV R19, RZ, RZ, -R19 ;  /* 0x000000ffff13c224 */ /* 0x000fe200078e0a13 */
[----:B------:R-:W-:Y:S01]  /*0e10*/  LOP3.LUT R12, RZ, R23, RZ, 0x33, !PT ;  /* 0x00000017ff0c7212 */ /* 0x000fe200078e33ff */
[----:B------:R-:W-:Y:S01]  /*0e20*/  ULDC UR5, c[0x0][0x240] ;  /* 0x0000900000057ab9 */ /* 0x000fe20000000800 */
[----:B------:R-:W-:Y:S01]  /*0e30*/  LOP3.LUT R37, R16, 0x30, R5, 0xf8, !PT ;  /* 0x0000003010257812 */ /* 0x000fe200078ef805 */
[----:B------:R-:W-:Y:S01]  /*0e40*/  @!P2 IMAD.MOV R25, RZ, RZ, -R25 ;  /* 0x000000ffff19a224 */ /* 0x000fe200078e0a19 */
[----:B------:R-:W-:Y:S01]  /*0e50*/  SEL R15, R12, R15, !P0 ;  /* 0x0000000f0c0f7207 */ /* 0x000fe20004000000 */
[----:B------:R-:W-:Y:S01]  /*0e60*/  @!P1 IMAD.MOV R27, RZ, RZ, -R27 ;  /* 0x000000ffff1b9224 */ /* 0x000fe200078e0a1b */
[----:B------:R-:W-:Y:S01]  /*0e70*/  LEA R68, P1, R14, UR8, 0x1 ;  /* 0x000000080e447c11 */ /* 0x000fe2000f8208ff */
[----:B------:R-:W-:Y:S01]  /*0e80*/  @!P3 IMAD.MOV R29, RZ, RZ, -R29 ;  /* 0x000000ffff1db224 */ /* 0x000fe200078e0a1d */
[C---:B------:R-:W-:Y:S01]  /*0e90*/  SEL R17, R12.reuse, R17, !P0 ;  /* 0x000000110c117207 */ /* 0x040fe20004000000 */
[----:B------:R-:W-:Y:S01]  /*0ea0*/  @!P5 IMAD.MOV R31, RZ, RZ, -R31 ;  /* 0x000000ffff1fd224 */ /* 0x000fe200078e0a1f */
[C---:B------:R-:W-:Y:S01]  /*0eb0*/  SEL R21, R12.reuse, R21, !P0 ;  /* 0x000000150c157207 */ /* 0x040fe20004000000 */
[----:B------:R-:W-:Y:S01]  /*0ec0*/  IMAD R15, R15, UR5, RZ ;  /* 0x000000050f0f7c24 */ /* 0x000fe2000f8e02ff */
[----:B------:R-:W-:Y:S01]  /*0ed0*/  SEL R19, R12, R19, !P0 ;  /* 0x000000130c137207 */ /* 0x000fe20004000000 */
[----:B------:R-:W-:Y:S01]  /*0ee0*/  IMAD.SHL.U32 R20, R0, 0x10, RZ ;  /* 0x0000001000147824 */ /* 0x000fe200078e00ff */
[C---:B------:R-:W-:Y:S01]  /*0ef0*/  SEL R25, R12.reuse, R25, !P0 ;  /* 0x000000190c197207 */ /* 0x040fe20004000000 */
[----:B------:R-:W-:Y:S01]  /*0f00*/  IMAD R17, R17, UR5, RZ ;  /* 0x0000000511117c24 */ /* 0x000fe2000f8e02ff */
[C---:B------:R-:W-:Y:S01]  /*0f10*/  SEL R27, R12.reuse, R27, !P0 ;  /* 0x0000001b0c1b7207 */ /* 0x040fe20004000000 */
[----:B------:R-:W-:Y:S01]  /*0f20*/  IMAD R19, R19, UR5, RZ ;  /* 0x0000000513137c24 */ /* 0x000fe2000f8e02ff */
[C---:B------:R-:W-:Y:S01]  /*0f30*/  SEL R29, R12.reuse, R29, !P0 ;  /* 0x0000001d0c1d7207 */ /* 0x040fe20004000000 */
[----:B------:R-:W-:Y:S01]  /*0f40*/  IMAD R21, R21, UR5, RZ ;  /* 0x0000000515157c24 */ /* 0x000fe2000f8e02ff */
[----:B------:R-:W-:Y:S01]  /*0f50*/  SEL R12, R12, R31, !P0 ;  /* 0x0000001f0c0c7207 */ /* 0x000fe20004000000 */
[----:B------:R-:W-:Y:S01]  /*0f60*/  IMAD R25, R25, UR5, RZ ;  /* 0x0000000519197c24 */ /* 0x000fe2000f8e02ff */
[----:B------:R-:W-:Y:S01]  /*0f70*/  LEA.HI.X.SX32 R69, R14, UR9, 0x1, P1 ;  /* 0x000000090e457c11 */ /* 0x000fe200088f0eff */
[----:B------:R-:W-:Y:S01]  /*0f80*/  ULDC.64 UR8, c[0x0][0x218] ;  /* 0x0000860000087ab9 */ /* 0x000fe20000000a00 */
[----:B------:R-:W-:Y:S01]  /*0f90*/  LEA.HI R16, R4, R35, RZ, 0x1f ;  /* 0x0000002304107211 */ /* 0x000fe200078ff8ff */
[----:B------:R-:W-:Y:S01]  /*0fa0*/  IMAD R12, R12, UR5, RZ ;  /* 0x000000050c0c7c24 */ /* 0x000fe2000f8e02ff */
[----:B------:R-:W-:Y:S01]  /*0fb0*/  LEA R66, P6, R15, UR8, 0x1 ;  /* 0x000000080f427c11 */ /* 0x000fe2000f8c08ff */
[----:B------:R-:W0:Y:S01]  /*0fc0*/  LDC R14, c[0x0][0x23c] ;  /* 0x00008f00ff0e7b82 */ /* 0x000e220000000800 */
[----:B------:R-:W-:Y:S01]  /*0fd0*/  LOP3.LUT R35, R37, R16, RZ, 0x3c, !PT ;  /* 0x0000001025237212 */ /* 0x000fe200078e3cff */
[----:B------:R-:W-:Y:S01]  /*0fe0*/  IMAD R27, R27, UR5, RZ ;  /* 0x000000051b1b7c24 */ /* 0x000fe2000f8e02ff */
[----:B------:R-:W-:Y:S01]  /*0ff0*/  LOP3.LUT R20, R20, 0x200, RZ, 0xc0, !PT ;  /* 0x0000020014147812 */ /* 0x000fe200078ec0ff */
[----:B------:R-:W-:Y:S01]  /*1000*/  IMAD.SHL.U32 R18, R0, 0x20, RZ ;  /* 0x0000002000127824 */ /* 0x000fe200078e00ff */
[----:B------:R-:W-:Y:S01]  /*1010*/  LOP3.LUT R37, R37, 0x30, R2, 0x78, !PT ;  /* 0x0000003025257812 */ /* 0x000fe200078e7802 */
[----:B------:R-:W-:Y:S01]  /*1020*/  IMAD R29, R29, UR5, RZ ;  /* 0x000000051d1d7c24 */ /* 0x000fe2000f8e02ff */
[----:B------:R-:W-:-:S02]  /*1030*/  LEA.HI.X.SX32 R67, R15, UR9, 0x1, P6 ;  /* 0x000000090f437c11 */ /* 0x000fc4000b0f0eff */
[----:B------:R-:W-:Y:S02]  /*1040*/  CS2R R22, SRZ ;  /* 0x0000000000167805 */ /* 0x000fe4000001ff00 */
[C---:B------:R-:W-:Y:S01]  /*1050*/  LEA R16, P6, R12.reuse, UR8, 0x1 ;  /* 0x000000080c107c11 */ /* 0x040fe2000f8c08ff */
[----:B------:R-:W-:Y:S01]  /*1060*/  ULDC UR5, c[0x0][0x230] ;  /* 0x00008c0000057ab9 */ /* 0x000fe20000000800 */
[----:B------:R-:W-:Y:S02]  /*1070*/  IADD3 R42, R37, UR4, R20 ;  /* 0x00000004252a7c10 */ /* 0x000fe4000fffe014 */
[----:B------:R-:W-:Y:S02]  /*1080*/  LEA.HI.X.SX32 R37, R12, UR9, 0x1, P6 ;  /* 0x000000090c257c11 */ /* 0x000fe4000b0f0eff */
[----:B------:R-:W-:Y:S02]  /*1090*/  SHF.R.S32.HI R12, RZ, 0x6, R0 ;  /* 0x00000006ff0c7819 */ /* 0x000fe40000011400 */
[----:B------:R-:W-:-:S02]  /*10a0*/  LEA R64, P5, R17, UR8, 0x1 ;  /* 0x0000000811407c11 */ /* 0x000fc4000f8a08ff */
[----:B------:R-:W-:Y:S02]  /*10b0*/  SGXT R12, R12, 0x1 ;  /* 0x000000010c0c781a */ /* 0x000fe40000000200 */
[----:B------:R-:W-:Y:S02]  /*10c0*/  LEA R60, P3, R19, UR8, 0x1 ;  /* 0x00000008133c7c11 */ /* 0x000fe4000f8608ff */
[----:B------:R-:W-:Y:S01]  /*10d0*/  LOP3.LUT R49, R12, 0x90, RZ, 0xc0, !PT ;  /* 0x000000900c317812 */ /* 0x000fe200078ec0ff */
[----:B0-----:R-:W-:Y:S01]  /*10e0*/  IMAD R43, R43, R14, RZ ;  /* 0x0000000e2b2b7224 */ /* 0x001fe200078e02ff */
[----:B------:R-:W-:Y:S01]  /*10f0*/  LEA.HI.X.SX32 R65, R17, UR9, 0x1, P5 ;  /* 0x0000000911417c11 */ /* 0x000fe2000a8f0eff */
[----:B------:R-:W-:Y:S01]  /*1100*/  IMAD.SHL.U32 R53, R14, 0x20, RZ ;  /* 0x000000200e357824 */ /* 0x000fe200078e00ff */
[----:B------:R-:W-:Y:S02]  /*1110*/  LEA.HI.X.SX32 R61, R19, UR9, 0x1, P3 ;  /* 0x00000009133d7c11 */ /* 0x000fe400098f0eff */
[----:B------:R-:W-:-:S02]  /*1120*/  LOP3.LUT R19, R47, 0x14, RZ, 0xfc, !PT ;  /* 0x000000142f137812 */ /* 0x000fc400078efcff */
[C---:B------:R-:W-:Y:S02]  /*1130*/  LOP3.LUT R17, R47.reuse, 0x10, RZ, 0xfc, !PT ;  /* 0x000000102f117812 */ /* 0x040fe400078efcff */
[----:B------:R-:W-:Y:S01]  /*1140*/  LOP3.LUT R15, R47, 0x8, RZ, 0xfc, !PT ;  /* 0x000000082f0f7812 */ /* 0x000fe200078efcff */
[-C--:B------:R-:W-:Y:S01]  /*1150*/  IMAD R54, R19, R48.reuse, RZ ;  /* 0x0000003013367224 */ /* 0x080fe200078e02ff */
[----:B------:R-:W-:Y:S01]  /*1160*/  LOP3.LUT R13, R47, 0x4, RZ, 0xfc, !PT ;  /* 0x000000042f0d7812 */ /* 0x000fe200078efcff */
[-C--:B------:R-:W-:Y:S01]  /*1170*/  IMAD R52, R17, R48.reuse, RZ ;  /* 0x0000003011347224 */ /* 0x080fe200078e02ff */
[----:B------:R-:W-:Y:S01]  /*1180*/  LEA R62, P4, R21, UR8, 0x1 ;  /* 0x00000008153e7c11 */ /* 0x000fe2000f8808ff */
[-C--:B------:R-:W-:Y:S01]  /*1190*/  IMAD R46, R15, R48.reuse, RZ ;  /* 0x000000300f2e7224 */ /* 0x080fe200078e02ff */
[----:B------:R-:W-:Y:S01]  /*11a0*/  LEA R58, P2, R25, UR8, 0x1 ;  /* 0x00000008193a7c11 */ /* 0x000fe2000f8408ff */
[-C--:B------:R-:W-:Y:S01]  /*11b0*/  IMAD R47, R47, R48.reuse, RZ ;  /* 0x000000302f2f7224 */ /* 0x080fe200078e02ff */
[----:B------:R-:W-:Y:S01]  /*11c0*/  LEA R40, P1, R27, UR8, 0x1 ;  /* 0x000000081b287c11 */ /* 0x000fe2000f8208ff */
[----:B------:R-:W-:Y:S01]  /*11d0*/  IMAD R50, R13, R48, RZ ;  /* 0x000000300d327224 */ /* 0x000fe200078e02ff */
[----:B------:R-:W-:Y:S01]  /*11e0*/  LOP3.LUT R18, R18, 0x200, RZ, 0xc0, !PT ;  /* 0x0000020012127812 */ /* 0x000fe200078ec0ff */
[----:B------:R-:W-:Y:S01]  /*11f0*/  IMAD.SHL.U32 R48, R48, 0x20, RZ ;  /* 0x0000002030307824 */ /* 0x000fe200078e00ff */
[----:B------:R-:W-:-:S02]  /*1200*/  LEA R38, P0, R29, UR8, 0x1 ;  /* 0x000000081d267c11 */ /* 0x000fc4000f8008ff */
[----:B------:R-:W-:Y:S02]  /*1210*/  LOP3.LUT R49, R49, 0x7e, R2, 0x78, !PT ;  /* 0x0000007e31317812 */ /* 0x000fe400078e7802 */
[----:B------:R-:W-:Y:S02]  /*1220*/  LEA.HI.X.SX32 R63, R21, UR9, 0x1, P4 ;  /* 0x00000009153f7c11 */ /* 0x000fe4000a0f0eff */
[----:B------:R-:W-:Y:S02]  /*1230*/  CS2R R20, SRZ ;  /* 0x0000000000147805 */ /* 0x000fe4000001ff00 */
[----:B------:R-:W-:Y:S02]  /*1240*/  LEA.HI.X.SX32 R59, R25, UR9, 0x1, P2 ;  /* 0x00000009193b7c11 */ /* 0x000fe400090f0eff */
[----:B------:R-:W-:Y:S02]  /*1250*/  CS2R R24, SRZ ;  /* 0x0000000000187805 */ /* 0x000fe4000001ff00 */
[----:B------:R-:W-:-:S02]  /*1260*/  LEA.HI.X.SX32 R41, R27, UR9, 0x1, P1 ;  /* 0x000000091b297c11 */ /* 0x000fc400088f0eff */
[----:B------:R-:W-:Y:S02]  /*1270*/  CS2R R26, SRZ ;  /* 0x00000000001a7805 */ /* 0x000fe4000001ff00 */
[----:B------:R-:W-:Y:S02]  /*1280*/  IADD3 R35, R35, UR4, R18 ;  /* 0x0000000423237c10 */ /* 0x000fe4000fffe012 */
[----:B------:R-:W-:Y:S02]  /*1290*/  LEA.HI.X.SX32 R39, R29, UR9, 0x1, P0 ;  /* 0x000000091d277c11 */ /* 0x000fe400080f0eff */
[----:B------:R-:W-:-:S07]  /*12a0*/  LOP3.LUT R44, R49, 0x20, RZ, 0x3c, !PT ;  /* 0x00000020312c7812 */ /* 0x000fce00078e3cff */
.L_x_1:
[----:B------:R-:W-:Y:S01]  /*12b0*/  SHF.R.U32.HI R17, RZ, 0x5, R0 ;  /* 0x00000005ff117819 */ /* 0x000fe20000011600 */
[----:B------:R-:W-:Y:S01]  /*12c0*/  IMAD.WIDE R28, R47, 0x2, R68 ;  /* 0x000000022f1c7825 */ /* 0x000fe200078e0244 */
[----:B------:R-:W-:Y:S02]  /*12d0*/  PRMT R18, RZ, 0x7610, R18 ;  /* 0x00007610ff127816 */ /* 0x000fe40000000012 */
[----:B------:R-:W-:-:S04]  /*12e0*/  SGXT.U32 R17, R17, 0x2 ;  /* 0x000000021111781a */ /* 0x000fc80000000000 */
[C---:B------:R-:W-:Y:S02]  /*12f0*/  ISETP.GE.AND P0, PT, R17.reuse, UR5, PT ;  /* 0x0000000511007c0c */ /* 0x040fe4000bf06270 */
[----:B------:R-:W-:-:S04]  /*1300*/  LOP3.LUT R12, R17, 0x4, RZ, 0xfc, !PT ;  /* 0x00000004110c7812 */ /* 0x000fc800078efcff */
[----:B------:R-:W-:Y:S02]  /*1310*/  ISETP.GE.AND P1, PT, R12, UR5, PT ;  /* 0x000000050c007c0c */ /* 0x000fe4000bf26270 */
[----:B------:R-:W-:-:S05]  /*1320*/  LOP3.LUT R12, R17, 0x8, RZ, 0xfc, !PT ;  /* 0x00000008110c7812 */ /* 0x000fca00078efcff */
[----:B------:R0:W2:Y:S01]  /*1330*/  @!P0 LDG.E.U16 R18, desc[UR6][R28.64] ;  /* 0x000000061c128981 */ /* 0x0000a2000c1e1500 */
[----:B------:R-:W-:Y:S01]  /*1340*/  ISETP.GE.AND P0, PT, R12, UR5, PT ;  /* 0x000000050c007c0c */ /* 0x000fe2000bf06270 */
[----:B------:R-:W-:Y:S01]  /*1350*/  IMAD.WIDE R12, R46, 0x2, R68 ;  /* 0x000000022e0c7825 */ /* 0x000fe200078e0244 */
[----:B------:R-:W-:Y:S02]  /*1360*/  PRMT R36, RZ, 0x7610, R36 ;  /* 0x00007610ff247816 */ /* 0x000fe40000000024 */
[----:B------:R-:W-:Y:S01]  /*1370*/  LOP3.LUT R19, R17, 0xc, RZ, 0xfc, !PT ;  /* 0x0000000c11137812 */ /* 0x000fe200078efcff */
[----:B------:R-:W-:Y:S01]  /*1380*/  IMAD.WIDE R14, R50, 0x2, R68 ;  /* 0x00000002320e7825 */ /* 0x000fe200078e0244 */
[----:B------:R-:W-:Y:S02]  /*1390*/  PRMT R31, RZ, 0x7610, R31 ;  /* 0x00007610ff1f7816 */ /* 0x000fe4000000001f */
[----:B0-----:R-:W-:-:S04]  /*13a0*/  PRMT R29, RZ, 0x7610, R29 ;  /* 0x00007610ff1d7816 */ /* 0x001fc8000000001d */
[----:B------:R-:W3:Y:S04]  /*13b0*/  @!P1 LDG.E.U16 R31, desc[UR6][R14.64] ;  /* 0x000000060e1f9981 */ /* 0x000ee8000c1e1500 */
[----:B------:R0:W4:Y:S01]  /*13c0*/  @!P0 LDG.E.U16 R36, desc[UR6][R12.64] ;  /* 0x000000060c248981 */ /* 0x000122000c1e1500 */
[----:B------:R-:W-:Y:S02]  /*13d0*/  ISETP.GE.AND P0, PT, R19, UR5, PT ;  /* 0x0000000513007c0c */ /* 0x000fe4000bf06270 */
[----:B------:R-:W-:-:S04]  /*13e0*/  LOP3.LUT R19, R17, 0x10, RZ, 0xfc, !PT ;  /* 0x0000001011137812 */ /* 0x000fc800078efcff */
[----:B------:R-:W-:Y:S01]  /*13f0*/  ISETP.GE.AND P1, PT, R19, UR5, PT ;  /* 0x0000000513007c0c */ /* 0x000fe2000bf26270 */
[----:B0-----:R-:W-:Y:S01]  /*1400*/  IMAD.WIDE R12, R45, 0x2, R68 ;  /* 0x000000022d0c7825 */ /* 0x001fe200078e0244 */
[----:B------:R-:W-:Y:S02]  /*1410*/  LOP3.LUT R19, R17, 0x14, RZ, 0xfc, !PT ;  /* 0x0000001411137812 */ /* 0x000fe400078efcff */
[----:B------:R-:W-:Y:S01]  /*1420*/  PRMT R30, RZ, 0x7610, R30 ;  /* 0x00007610ff1e7816 */ /* 0x000fe2000000001e */
[----:B------:R-:W-:Y:S02]  /*1430*/  IMAD.WIDE R14, R52, 0x2, R68 ;  /* 0x00000002340e7825 */ /* 0x000fe400078e0244 */
[----:B------:R0:W5:Y:S01]  /*1440*/  @!P0 LDG.E.U16 R29, desc[UR6][R12.64] ;  /* 0x000000060c1d8981 */ /* 0x000162000c1e1500 */
[----:B------:R-:W-:Y:S02]  /*1450*/  ISETP.GE.AND P0, PT, R19, UR5, PT ;  /* 0x0000000513007c0c */ /* 0x000fe4000bf06270 */
[----:B------:R-:W-:-:S03]  /*1460*/  LOP3.LUT R17, R17, 0x18, RZ, 0xfc, !PT ;  /* 0x0000001811117812 */ /* 0x000fc600078efcff */
[----:B------:R-:W3:Y:S01]  /*1470*/  @!P1 LDG.E.U16 R30, desc[UR6][R14.64] ;  /* 0x000000060e1e9981 */ /* 0x000ee2000c1e1500 */
[----:B------:R-:W-:Y:S02]  /*1480*/  ISETP.GE.AND P1, PT, R17, UR5, PT ;  /* 0x0000000511007c0c */ /* 0x000fe4000bf26270 */
[----:B------:R-:W-:Y:S01]  /*1490*/  PRMT R17, RZ, 0x7610, R17 ;  /* 0x00007610ff117816 */ /* 0x000fe20000000011 */
[----:B0-----:R-:W-:Y:S01]  /*14a0*/  IMAD.WIDE R12, R54, 0x2, R68 ;  /* 0x00000002360c7825 */ /* 0x001fe200078e0244 */
[----:B------:R-:W-:-:S04]  /*14b0*/  PRMT R28, RZ, 0x7610, R28 ;  /* 0x00007610ff1c7816 */ /* 0x000fc8000000001c */
[----:B------:R0:W5:Y:S02]  /*14c0*/  @!P0 LDG.E.U16 R17, desc[UR6][R12.64] ;  /* 0x000000060c118981 */ /* 0x000164000c1e1500 */
[----:B0-----:R-:W-:-:S05]  /*14d0*/  IMAD.WIDE R12, R55, 0x2, R68 ;  /* 0x00000002370c7825 */ /* 0x001fca00078e0244 */
[----:B------:R-:W5:Y:S01]  /*14e0*/  @!P1 LDG.E.U16 R28, desc[UR6][R12.64] ;  /* 0x000000060c1c9981 */ /* 0x000f62000c1e1500 */
[----:B------:R-:W-:Y:S02]  /*14f0*/  LEA.HI R14, R0, 0x1c, RZ, 0x1b ;  /* 0x0000001c000e7811 */ /* 0x000fe400078fd8ff */
[----:B------:R-:W-:Y:S02]  /*1500*/  PRMT R19, RZ, 0x7610, R19 ;  /* 0x00007610ff137816 */ /* 0x000fe40000000013 */
[----:B------:R-:W-:Y:S01]  /*1510*/  ISETP.GE.AND P0, PT, R14, UR5, PT ;  /* 0x000000050e007c0c */ /* 0x000fe2000bf06270 */
[----:B------:R-:W-:-:S12]  /*1520*/  IMAD.WIDE R14, R56, 0x2, R68 ;  /* 0x00000002380e7825 */ /* 0x000fd800078e0244 */
[----:B------:R0:W5:Y:S01]  /*1530*/  @!P0 LDG.E.U16 R19, desc[UR6][R14.64] ;  /* 0x000000060e138981 */ /* 0x000162000c1e1500 */
[----:B------:R-:W-:Y:S01]  /*1540*/  LOP3.LUT R57, R0, 0x1f, RZ, 0xc0, !PT ;  /* 0x0000001f00397812 */ /* 0x000fe200078ec0ff */
[----:B------:R-:W-:Y:S03]  /*1550*/  BAR.SYNC.DEFER_BLOCKING 0x0 ;  /* 0x0000000000007b1d */ /* 0x000fe60000010000 */
[----:B------:R-:W-:Y:S02]  /*1560*/  ISETP.GE.AND P0, PT, R57, UR5, PT ;  /* 0x0000000539007c0c */ /* 0x000fe4000bf06270 */
[----:B------:R-:W-:Y:S01]  /*1570*/  PRMT R57, RZ, 0x7610, R57 ;  /* 0x00007610ff397816 */ /* 0x000fe20000000039 */
[----:B0-----:R-:W-:-:S10]  /*1580*/  IMAD.WIDE R14, R43, 0x2, R38 ;  /* 0x000000022b0e7825 */ /* 0x001fd400078e0226 */
[----:B------:R0:W5:Y:S02]  /*1590*/  @!P0 LDG.E.U16 R57, desc[UR6][R14.64] ;  /* 0x000000060e398981 */ /* 0x000164000c1e1500 */
[----:B0-----:R-:W-:Y:S02]  /*15a0*/  IMAD.WIDE R14, R43, 0x2, R40 ;  /* 0x000000022b0e7825 */ /* 0x001fe400078e0228 */
[----:B--2---:R0:W-:Y:S02]  /*15b0*/  STS.U16 [R49+UR4], R18 ;  /* 0x0000001231007988 */ /* 0x0041e40008000404 */
[----:B0-----:R-:W-:-:S06]  /*15c0*/  PRMT R18, RZ, 0x7610, R18 ;  /* 0x00007610ff127816 */ /* 0x001fcc0000000012 */
[----:B------:R0:W2:Y:S04]  /*15d0*/  @!P0 LDG.E.U16 R18, desc[UR6][R14.64] ;  /* 0x000000060e128981 */ /* 0x0000a8000c1e1500 */
[----:B----4-:R1:W-:Y:S02]  /*15e0*/  STS.U16 [R49+UR4+0x200], R36 ;  /* 0x0002002431007988 */ /* 0x0103e40008000404 */
[--C-:B-1----:R-:W-:Y:S01]  /*15f0*/  IMAD.MOV.U32 R36, RZ, RZ, R16.reuse ;  /* 0x000000ffff247224 */ /* 0x102fe200078e0010 */
[----:B------:R-:W-:-:S03]  /*1600*/  PRMT R16, RZ, 0x7610, R16 ;  /* 0x00007610ff107816 */ /* 0x000fc60000000010 */
[----:B------:R-:W-:-:S05]  /*1610*/  IMAD.WIDE R12, R43, 0x2, R36 ;  /* 0x000000022b0c7825 */ /* 0x000fca00078e0224 */
[----:B------:R1:W4:Y:S01]  /*1620*/  @!P0 LDG.E.U16 R16, desc[UR6][R12.64] ;  /* 0x000000060c108981 */ /* 0x000322000c1e1500 */
[----:B0-----:R-:W-:-:S03]  /*1630*/  IMAD.WIDE R14, R43, 0x2, R60 ;  /* 0x000000022b0e7825 */ /* 0x001fc600078e023c */
[----:B---3--:R-:W-:Y:S01]  /*1640*/  STS.U16 [R49+UR4+0x400], R30 ;  /* 0x0004001e31007988 */ /* 0x008fe20008000404 */
[----:B-1----:R-:W-:Y:S02]  /*1650*/  PRMT R12, RZ, 0x7610, R12 ;  /* 0x00007610ff0c7816 */ /* 0x002fe4000000000c */
[----:B------:R-:W-:-:S04]  /*1660*/  PRMT R13, RZ, 0x7610, R13 ;  /* 0x00007610ff0d7816 */ /* 0x000fc8000000000d */
[----:B------:R0:W3:Y:S04]  /*1670*/  @!P0 LDG.E.U16 R12, desc[UR6][R14.64] ;  /* 0x000000060e0c8981 */ /* 0x0000e8000c1e1500 */
[----:B-----5:R1:W-:Y:S04]  /*1680*/  STS.U16 [R49+UR4+0x600], R28 ;  /* 0x0006001c31007988 */ /* 0x0203e80008000404 */
[----:B------:R5:W-:Y:S01]  /*1690*/  STS.U16 [R44+UR4+0x100], R31 ;  /* 0x0001001f2c007988 */ /* 0x000be20008000404 */
[----:B0-----:R-:W-:Y:S01]  /*16a0*/  IMAD.WIDE R14, R43, 0x2, R62 ;  /* 0x000000022b0e7825 */ /* 0x001fe200078e023e */
[----:B-1----:R-:W-:-:S03]  /*16b0*/  PRMT R28, RZ, 0x7610, R28 ;  /* 0x00007610ff1c7816 */ /* 0x002fc6000000001c */
[----:B-----5:R-:W-:Y:S01]  /*16c0*/  IMAD.WIDE R30, R43, 0x2, R58 ;  /* 0x000000022b1e7825 */ /* 0x020fe200078e023a */
[----:B------:R0:W-:Y:S04]  /*16d0*/  STS.U16 [R44+UR4+0x300], R29 ;  /* 0x0003001d2c007988 */ /* 0x0001e80008000404 */
[----:B------:R1:W5:Y:S04]  /*16e0*/  @!P0 LDG.E.U16 R13, desc[UR6][R30.64] ;  /* 0x000000061e0d8981 */ /* 0x000368000c1e1500 */
[----:B------:R1:W-:Y:S01]  /*16f0*/  STS.U16 [R44+UR4+0x500], R17 ;  /* 0x000500112c007988 */ /* 0x0003e20008000404 */
[----:B0-----:R-:W-:-:S03]  /*1700*/  PRMT R29, RZ, 0x7610, R29 ;  /* 0x00007610ff1d7816 */ /* 0x001fc6000000001d */
[----:B------:R0:W5:Y:S01]  /*1710*/  @!P0 LDG.E.U16 R28, desc[UR6][R14.64] ;  /* 0x000000060e1c8981 */ /* 0x000162000c1e1500 */
[----:B-1----:R-:W-:Y:S01]  /*1720*/  IMAD.WIDE R30, R43, 0x2, R64 ;  /* 0x000000022b1e7825 */ /* 0x002fe200078e0240 */
[----:B------:R-:W-:-:S04]  /*1730*/  PRMT R17, RZ, 0x7610, R17 ;  /* 0x00007610ff117816 */ /* 0x000fc80000000011 */
[----:B------:R-:W5:Y:S01]  /*1740*/  @!P0 LDG.E.U16 R29, desc[UR6][R30.64] ;  /* 0x000000061e1d8981 */ /* 0x000f62000c1e1500 */
[----:B0-----:R-:W-:-:S05]  /*1750*/  IMAD.WIDE R14, R43, 0x2, R66 ;  /* 0x000000022b0e7825 */ /* 0x001fca00078e0242 */
[----:B------:R-:W5:Y:S04]  /*1760*/  @!P0 LDG.E.U16 R17, desc[UR6][R14.64] ;  /* 0x000000060e118981 */ /* 0x000f68000c1e1500 */
[----:B------:R-:W-:Y:S01]  /*1770*/  STS.U16 [R44+UR4+0x700], R19 ;  /* 0x000700132c007988 */ /* 0x000fe20008000404 */
[----:B------:R-:W-:-:S05]  /*1780*/  VIADD R51, R51, 0xffffffff ;  /* 0xffffffff33337836 */ /* 0x000fca0000000000 */
[----:B------:R-:W-:Y:S01]  /*1790*/  ISETP.NE.U32.AND P0, PT, R51, RZ, PT ;  /* 0x000000ff3300720c */ /* 0x000fe20003f05070 */
[----:B------:R-:W-:Y:S01]  /*17a0*/  IMAD.WIDE R36, R53, 0x2, R36 ;  /* 0x0000000235247825 */ /* 0x000fe200078e0224 */
[----:B------:R-:W-:-:S03]  /*17b0*/  UIADD3 UR5, UR5, -0x20, URZ ;  /* 0xffffffe005057890 */ /* 0x000fc6000fffe03f */
[----:B------:R-:W-:-:S04]  /*17c0*/  IMAD.WIDE R66, R53, 0x2, R66 ;  /* 0x0000000235427825 */ /* 0x000fc800078e0242 */
[----:B------:R-:W-:-:S04]  /*17d0*/  IMAD.WIDE R64, R53, 0x2, R64 ;  /* 0x0000000235407825 */ /* 0x000fc800078e0240 */
[----:B------:R-:W-:-:S04]  /*17e0*/  IMAD.WIDE R62, R53, 0x2, R62 ;  /* 0x00000002353e7825 */ /* 0x000fc800078e023e */
[----:B------:R-:W-:-:S04]  /*17f0*/  IMAD.WIDE R60, R53, 0x2, R60 ;  /* 0x00000002353c7825 */ /* 0x000fc800078e023c */
[----:B------:R-:W-:-:S04]  /*1800*/  IMAD.WIDE R58, R53, 0x2, R58 ;  /* 0x00000002353a7825 */ /* 0x000fc800078e023a */
[----:B------:R-:W-:-:S04]  /*1810*/  IMAD.WIDE R40, R53, 0x2, R40 ;  /* 0x0000000235287825 */ /* 0x000fc800078e0228 */
[----:B------:R-:W-:-:S04]  /*1820*/  IMAD.WIDE R38, R53, 0x2, R38 ;  /* 0x0000000235267825 */ /* 0x000fc800078e0226 */
[----:B------:R-:W-:Y:S01]  /*1830*/  IMAD.WIDE R68, R48, 0x2, R68 ;  /* 0x0000000230447825 */ /* 0x000fe200078e0244 */
[----:B--2---:R-:W-:Y:S04]  /*1840*/  STS.U16 [R49+UR4+0xa00], R18 ;  /* 0x000a001231007988 */ /* 0x004fe80008000404 */
[----:B----4-:R-:W-:Y:S04]  /*1850*/  STS.U16 [R49+UR4+0x800], R16 ;  /* 0x0008001031007988 */ /* 0x010fe80008000404 */
[----:B---3--:R-:W-:Y:S04]  /*1860*/  STS.U16 [R49+UR4+0xc00], R12 ;  /* 0x000c000c31007988 */ /* 0x008fe80008000404 */
[----:B-----5:R-:W-:Y:S04]  /*1870*/  STS.U16 [R49+UR4+0xe00], R29 ;  /* 0x000e001d31007988 */ /* 0x020fe80008000404 */
[----:B------:R-:W-:Y:S04]  /*1880*/  STS.U16 [R44+UR4+0x900], R57 ;  /* 0x000900392c007988 */ /* 0x000fe80008000404 */
[----:B------:R-:W-:Y:S04]  /*1890*/  STS.U16 [R44+UR4+0xb00], R13 ;  /* 0x000b000d2c007988 */ /* 0x000fe80008000404 */
[----:B------:R-:W-:Y:S04]  /*18a0*/  STS.U16 [R44+UR4+0xd00], R28 ;  /* 0x000d001c2c007988 */ /* 0x000fe80008000404 */
[----:B------:R-:W-:Y:S01]  /*18b0*/  STS.U16 [R44+UR4+0xf00], R17 ;  /* 0x000f00112c007988 */ /* 0x000fe20008000404 */
[----:B------:R-:W-:Y:S06]  /*18c0*/  BAR.SYNC.DEFER_BLOCKING 0x0 ;  /* 0x0000000000007b1d */ /* 0x000fec0000010000 */
[----:B------:R-:W-:Y:S04]  /*18d0*/  LDSM.16.MT88.4 R28, [R35] ;  /* 0x00000000231c783b */ /* 0x000fe80000004200 */
[----:B------:R-:W0:Y:S04]  /*18e0*/  LDSM.16.M88.4 R12, [R42+0x800] ;  /* 0x000800002a0c783b */ /* 0x000e280000000200 */
[----:B------:R-:W1:Y:S01]  /*18f0*/  LDSM.16.M88.4 R16, [R42+0xc00] ;  /* 0x000c00002a10783b */ /* 0x000e620000000200 */
[C---:B0-----:R-:W-:Y:S06]  /*1900*/  HMMA.16816.F32 R20, R28.reuse, R12, R20 ;  /* 0x0000000c1c14723c */ /* 0x041fec0000001814 */
[----:B-1----:R-:W-:Y:S01]  /*1910*/  HMMA.16816.F32 R24, R28, R16, R24 ;  /* 0x000000101c18723c */ /* 0x002fe20000001818 */
[----:B------:R-:W0:Y:S06]  /*1920*/  LDSM.16.MT88.4 R28, [R35+0x400] ;  /* 0x00040000231c783b */ /* 0x000e2c0000004200 */
[----:B------:R-:W-:-:S11]  /*1930*/  IMAD.MOV.U32 R16, RZ, RZ, R36 ;  /* 0x000000ffff107224 */ /* 0x000fd600078e0024 */
[C---:B0-----:R-:W-:Y:S06]  /*1940*/  HMMA.16816.F32 R20, R28.reuse, R14, R20 ;  /* 0x0000000e1c14723c */ /* 0x041fec0000001814 */
[----:B------:R-:W-:Y:S01]  /*1950*/  HMMA.16816.F32 R24, R28, R18, R24 ;  /* 0x000000121c18723c */ /* 0x000fe20000001818 */
[----:B------:R-:W-:-:S08]  /*1960*/  NOP ;  /* 0x0000000000007918 */ /* 0x000fd00000000000 */
[----:B------:R-:W-:-:S15]  /*1970*/  @P0 BRA `(.L_x_1) ;  /* 0xfffffff8004c0947 */ /* 0x000fde000383ffff */
[----:B------:R-:W-:Y:S02]  /*1980*/  F2FP.F16.F32.PACK_AB R27, R27, R23 ;  /* 0x000000171b1b723e */ /* 0x000fe400000000ff */
[----:B------:R-:W-:Y:S02]  /*1990*/  F2FP.F16.F32.PACK_AB R26, R26, R22 ;  /* 0x000000161a1a723e */ /* 0x000fe400000000ff */
[----:B------:R-:W-:Y:S02]  /*19a0*/  F2FP.F16.F32.PACK_AB R21, R25, R21 ;  /* 0x000000151915723e */ /* 0x000fe400000000ff */
[----:B------:R-:W-:-:S07]  /*19b0*/  F2FP.F16.F32.PACK_AB R20, R24, R20 ;  /* 0x000000141814723e */ /* 0x000fce00000000ff */
.L_x_0:
[----:B------:R-:W0:Y:S08]  /*19c0*/  S2UR UR5, SR_CgaCtaId ;  /* 0x00000000000579c3 */ /* 0x000e300000008800 */
[----:B------:R-:W-:Y:S01]  /*19d0*/  BAR.SYNC.DEFER_BLOCKING 0x0 ;  /* 0x0000000000007b1d */ /* 0x000fe20000010000 */
[----:B------:R-:W-:Y:S02]  /*19e0*/  ISETP.NE.U32.AND P0, PT, R4, RZ, PT ;  /* 0x000000ff0400720c */ /* 0x000fe40003f05070 */
[----:B------:R-:W-:-:S02]  /*19f0*/  SHF.R.S32.HI R14, RZ, 0x4, R0 ;  /* 0x00000004ff0e7819 */ /* 0x000fc40000011400 */
[----:B------:R-:W-:Y:S01]  /*1a00*/  SEL R13, RZ, 0x404, !P0 ;  /* 0x00000404ff0d7807 */ /* 0x000fe20004000000 */
[----:B------:R-:W-:Y:S01]  /*1a10*/  UMOV UR4, 0x400 ;  /* 0x0000040000047882 */ /* 0x000fe20000000000 */
[----:B------:R-:W-:Y:S01]  /*1a20*/  SHF.R.S32.HI R12, RZ, 0x3, R0 ;  /* 0x00000003ff0c7819 */ /* 0x000fe20000011400 */
[----:B------:R-:W-:Y:S01]  /*1a30*/  ULDC.64 UR10, c[0x0][0x228] ;  /* 0x00008a00000a7ab9 */ /* 0x000fe20000000a00 */
[----:B------:R-:W-:Y:S01]  /*1a40*/  LOP3.LUT R3, R3, 0x40, RZ, 0xc0, !PT ;  /* 0x0000004003037812 */ /* 0x000fe200078ec0ff */
[----:B------:R-:W-:Y:S01]  /*1a50*/  ULDC.64 UR8, c[0x0][0x220] ;  /* 0x0000880000087ab9 */ /* 0x000fe20000000a00 */
[----:B------:R-:W-:Y:S02]  /*1a60*/  LOP3.LUT R0, R0, 0x20, RZ, 0xc0, !PT ;  /* 0x0000002000007812 */ /* 0x000fe400078ec0ff */
[----:B------:R-:W-:Y:S02]  /*1a70*/  LOP3.LUT R2, R13, 0x3c, R2, 0x78, !PT ;  /* 0x0000003c0d027812 */ /* 0x000fe400078e7802 */
[----:B------:R-:W-:Y:S01]  /*1a80*/  SGXT R13, R14, 0x1 ;  /* 0x000000010e0d781a */ /* 0x000fe20000000200 */
[----:B------:R-:W-:Y:S01]  /*1a90*/  IMAD R3, R0, 0x8, R3 ;  /* 0x0000000800037824 */ /* 0x000fe200078e0203 */
[----:B------:R-:W-:-:S02]  /*1aa0*/  SGXT R12, R12, 0x1 ;  /* 0x000000010c0c781a */ /* 0x000fc40000000200 */
[----:B------:R-:W-:Y:S01]  /*1ab0*/  LOP3.LUT R13, R13, 0x404, RZ, 0xc0, !PT ;  /* 0x000004040d0d7812 */ /* 0x000fe200078ec0ff */
[----:B------:R-:W-:Y:S01]  /*1ac0*/  IMAD.IADD R2, R3, 0x1, R2 ;  /* 0x0000000103027824 */ /* 0x000fe200078e0202 */
[----:B------:R-:W-:Y:S01]  /*1ad0*/  LOP3.LUT R12, R12, 0x240, RZ, 0xc0, !PT ;  /* 0x000002400c0c7812 */ /* 0x000fe200078ec0ff */
[----:B0-----:R-:W-:Y:S02]  /*1ae0*/  ULEA UR4, UR5, UR4, 0x18 ;  /* 0x0000000405047291 */ /* 0x001fe4000f8ec03f */
[----:B------:R-:W-:Y:S01]  /*1af0*/  IMAD R13, R0, 0x4, R13 ;  /* 0x00000004000d7824 */ /* 0x000fe200078e020d */
[----:B------:R-:W-:Y:S01]  /*1b00*/  LOP3.LUT R0, R2, 0x40, RZ, 0x3c, !PT ;  /* 0x0000004002007812 */ /* 0x000fe200078e3cff */
[----:B------:R-:W-:Y:S01]  /*1b10*/  ULDC UR5, c[0x0][0x244] ;  /* 0x0000910000057ab9 */ /* 0x000fe20000000800 */
[----:B------:R-:W-:Y:S02]  /*1b20*/  LOP3.LUT R12, R12, 0x38, R5, 0xf8, !PT ;  /* 0x000000380c0c7812 */ /* 0x000fe400078ef805 */
[C---:B------:R-:W-:Y:S01]  /*1b30*/  ISETP.GE.AND P0, PT, R34.reuse, UR10, PT ;  /* 0x0000000a22007c0c */ /* 0x040fe2000bf06270 */
[----:B------:R-:W-:Y:S01]  /*1b40*/  IMAD R34, R34, UR5, RZ ;  /* 0x0000000522227c24 */ /* 0x000fe2000f8e02ff */
[----:B------:R-:W-:Y:S01]  /*1b50*/  LOP3.LUT R12, R13, R12, R4, 0xf6, !PT ;  /* 0x0000000c0d0c7212 */ /* 0x000fe200078ef604 */
[----:B------:R-:W-:Y:S01]  /*1b60*/  STS [R2+UR4], R20 ;  /* 0x0000001402007988 */ /* 0x000fe20008000804 */
[----:B------:R-:W-:Y:S01]  /*1b70*/  ULDC UR5, c[0x0][0x248] ;  /* 0x0000920000057ab9 */ /* 0x000fe20000000800 */
[C---:B------:R-:W-:Y:S01]  /*1b80*/  ISETP.LT.AND P1, PT, R6.reuse, UR11, !P0 ;  /* 0x0000000b06007c0c */ /* 0x040fe2000c721270 */
[----:B------:R-:W-:Y:S01]  /*1b90*/  IMAD R6, R6, UR5, RZ ;  /* 0x0000000506067c24 */ /* 0x000fe2000f8e02ff */
[----:B------:R0:W-:Y:S01]  /*1ba0*/  STS [R2+UR4+0x80], R21 ;  /* 0x0000801502007988 */ /* 0x0001e20008000804 */
[----:B------:R-:W-:Y:S01]  /*1bb0*/  LOP3.LUT R13, R12, 0x4, RZ, 0x3c, !PT ;  /* 0x000000040c0d7812 */ /* 0x000fe200078e3cff */
[----:B------:R-:W-:Y:S01]  /*1bc0*/  IMAD R14, R33, UR5, RZ ;  /* 0x00000005210e7c24 */ /* 0x000fe2000f8e02ff */
[C---:B------:R-:W-:Y:S01]  /*1bd0*/  LEA R15, P2, R34.reuse, UR8, 0x1 ;  /* 0x00000008220f7c11 */ /* 0x040fe2000f8408ff */
[----:B------:R-:W-:Y:S01]  /*1be0*/  STS [R0+UR4+0x200], R26 ;  /* 0x0002001a00007988 */ /* 0x000fe20008000804 */
[C---:B------:R-:W-:Y:S01]  /*1bf0*/  ISETP.LT.AND P4, PT, R7.reuse, UR11, !P0 ;  /* 0x0000000b07007c0c */ /* 0x040fe2000c781270 */
[----:B------:R-:W-:Y:S01]  /*1c00*/  IMAD R7, R7, UR5, RZ ;  /* 0x0000000507077c24 */ /* 0x000fe2000f8e02ff */
[----:B------:R-:W-:Y:S01]  /*1c10*/  LEA.HI.X.SX32 R17, R34, UR9, 0x1, P2 ;  /* 0x0000000922117c11 */ /* 0x000fe200090f0eff */
[----:B------:R1:W-:Y:S01]  /*1c20*/  STS [R0+UR4+0x280], R27 ;  /* 0x0002801b00007988 */ /* 0x0003e20008000804 */
[----:B------:R-:W-:Y:S01]  /*1c30*/  BAR.SYNC.DEFER_BLOCKING 0x0 ;  /* 0x0000000000007b1d */ /* 0x000fe20000010000 */
[----:B0-----:R-:W-:-:S02]  /*1c40*/  LEA R2, P2, R6, R15, 0x1 ;  /* 0x0000000f06027211 */ /* 0x001fc400078408ff */
[C---:B------:R-:W-:Y:S02]  /*1c50*/  LEA R4, P3, R7.reuse, R15, 0x1 ;  /* 0x0000000f07047211 */ /* 0x040fe400078608ff */
[-C--:B------:R-:W-:Y:S01]  /*1c60*/  LEA.HI.X.SX32 R3, R6, R17.reuse, 0x1, P2 ;  /* 0x0000001106037211 */ /* 0x080fe200010f0eff */
[----:B-1----:R-:W-:Y:S01]  /*1c70*/  IMAD R0, R10, UR5, RZ ;  /* 0x000000050a007c24 */ /* 0x002fe2000f8e02ff */
[----:B------:R-:W-:Y:S02]  /*1c80*/  LEA.HI.X.SX32 R5, R7, R17, 0x1, P3 ;  /* 0x0000001107057211 */ /* 0x000fe400018f0eff */
[C---:B------:R-:W-:Y:S01]  /*1c90*/  ISETP.LT.AND P5, PT, R8.reuse, UR11, !P0 ;  /* 0x0000000b08007c0c */ /* 0x040fe2000c7a1270 */
[----:B------:R-:W-:Y:S01]  /*1ca0*/  IMAD R8, R8, UR5, RZ ;  /* 0x0000000508087c24 */ /* 0x000fe2000f8e02ff */
[----:B------:R-:W-:-:S04]  /*1cb0*/  ISETP.LT.AND P3, PT, R10, UR11, !P0 ;  /* 0x0000000b0a007c0c */ /* 0x000fc8000c761270 */
[----:B------:R-:W-:-:S04]  /*1cc0*/  LEA R6, P6, R8, R15, 0x1 ;  /* 0x0000000f08067211 */ /* 0x000fc800078c08ff */
[----:B------:R-:W-:Y:S01]  /*1cd0*/  LEA.HI.X.SX32 R7, R8, R17, 0x1, P6 ;  /* 0x0000001108077211 */ /* 0x000fe200030f0eff */
[----:B------:R-:W0:Y:S04]  /*1ce0*/  LDS R19, [R12+UR4] ;  /* 0x000000040c137984 */ /* 0x000e280008000800 */
[----:B------:R-:W1:Y:S04]  /*1cf0*/  LDS R23, [R13+UR4] ;  /* 0x000000040d177984 */ /* 0x000e680008000800 */
[----:B------:R2:W3:Y:S04]  /*1d00*/  LDS R21, [R12+UR4+0x100] ;  /* 0x000100040c157984 */ /* 0x0004e80008000800 */
[----:B------:R4:W5:Y:S01]  /*1d10*/  LDS R25, [R13+UR4+0x100] ;  /* 0x000100040d197984 */ /* 0x0009620008000800 */
[----:B--2---:R-:W-:-:S02]  /*1d20*/  IMAD R12, R11, UR5, RZ ;  /* 0x000000050b0c7c24 */ /* 0x004fc4000f8e02ff */
[----:B----4-:R-:W-:-:S03]  /*1d30*/  IMAD R13, R32, UR5, RZ ;  /* 0x00000005200d7c24 */ /* 0x010fc6000f8e02ff */
[-C--:B------:R-:W-:Y:S01]  /*1d40*/  LEA R8, P6, R12, R15.reuse, 0x1 ;  /* 0x0000000f0c087211 */ /* 0x080fe200078c08ff */
[----:B0-----:R0:W-:Y:S04]  /*1d50*/  @P1 STG.E.U16 desc[UR6][R2.64], R19 ;  /* 0x0000001302001986 */ /* 0x0011e8000c101506 */
[----:B-1----:R1:W-:Y:S01]  /*1d60*/  @P4 STG.E.U16 desc[UR6][R4.64], R23 ;  /* 0x0000001704004986 */ /* 0x0023e2000c101506 */
[C---:B------:R-:W-:Y:S01]  /*1d70*/  ISETP.LT.AND P4, PT, R9.reuse, UR11, !P0 ;  /* 0x0000000b09007c0c */ /* 0x040fe2000c781270 */
[----:B------:R-:W-:Y:S02]  /*1d80*/  IMAD R9, R9, UR5, RZ ;  /* 0x0000000509097c24 */ /* 0x000fe4000f8e02ff */
[----:B---3--:R2:W-:Y:S03]  /*1d90*/  @P5 STG.E.U16 desc[UR6][R6.64], R21 ;  /* 0x0000001506005986 */ /* 0x0085e6000c101506 */
[----:B0-----:R-:W-:-:S02]  /*1da0*/  LEA R2, P1, R9, R15, 0x1 ;  /* 0x0000000f09027211 */ /* 0x001fc400078208ff */
[----:B------:R-:W-:Y:S02]  /*1db0*/  PRMT R19, R19, 0x7632, R19 ;  /* 0x0000763213137816 */ /* 0x000fe40000000013 */
[C---:B-1----:R-:W-:Y:S02]  /*1dc0*/  LEA R4, P2, R0.reuse, R15, 0x1 ;  /* 0x0000000f00047211 */ /* 0x042fe400078408ff */
[----:B------:R-:W-:Y:S02]  /*1dd0*/  LEA.HI.X.SX32 R3, R9, R17, 0x1, P1 ;  /* 0x0000001109037211 */ /* 0x000fe400008f0eff */
[----:B------:R-:W-:Y:S02]  /*1de0*/  LEA R10, P1, R13, R15, 0x1 ;  /* 0x0000000f0d0a7211 */ /* 0x000fe400078208ff */
[----:B------:R-:W-:Y:S01]  /*1df0*/  LEA.HI.X.SX32 R5, R0, R17, 0x1, P2 ;  /* 0x0000001100057211 */ /* 0x000fe200010f0eff */
[----:B-----5:R2:W-:Y:S01]  /*1e00*/  @P4 STG.E.U16 desc[UR6][R2.64], R25 ;  /* 0x0000001902004986 */ /* 0x0205e2000c101506 */
[----:B------:R-:W-:-:S02]  /*1e10*/  ISETP.LT.AND P2, PT, R11, UR11, !P0 ;  /* 0x0000000b0b007c0c */ /* 0x000fc4000c741270 */
[-C--:B------:R-:W-:Y:S01]  /*1e20*/  LEA.HI.X.SX32 R11, R13, R17.reuse, 0x1, P1 ;  /* 0x000000110d0b7211 */ /* 0x080fe200008f0eff */
[----:B------:R2:W-:Y:S01]  /*1e30*/  @P3 STG.E.U16 desc[UR6][R4.64], R19 ;  /* 0x0000001304003986 */ /* 0x0005e2000c101506 */
[----:B------:R-:W-:Y:S02]  /*1e40*/  ISETP.LT.AND P1, PT, R32, UR11, !P0 ;  /* 0x0000000b20007c0c */ /* 0x000fe4000c721270 */
[----:B------:R-:W-:Y:S02]  /*1e50*/  ISETP.LT.AND P0, PT, R33, UR11, !P0 ;  /* 0x0000000b21007c0c */ /* 0x000fe4000c701270 */
[----:B------:R-:W-:Y:S02]  /*1e60*/  LEA.HI.X.SX32 R9, R12, R17, 0x1, P6 ;  /* 0x000000110c097211 */ /* 0x000fe400030f0eff */
[----:B------:R-:W-:Y:S02]  /*1e70*/  PRMT R23, R23, 0x7632, R23 ;  /* 0x0000763217177816 */ /* 0x000fe40000000017 */
[----:B------:R-:W-:-:S02]  /*1e80*/  PRMT R0, R21, 0x7632, R0 ;  /* 0x0000763215007816 */ /* 0x000fc40000000000 */
[C---:B------:R-:W-:Y:S01]  /*1e90*/  LEA R12, P6, R14.reuse, R15, 0x1 ;  /* 0x0000000f0e0c7211 */ /* 0x040fe200078c08ff */
[----:B------:R2:W-:Y:S03]  /*1ea0*/  @P2 STG.E.U16 desc[UR6][R8.64], R23 ;  /* 0x0000001708002986 */ /* 0x0005e6000c101506 */
[----:B------:R-:W-:Y:S01]  /*1eb0*/  LEA.HI.X.SX32 R13, R14, R17, 0x1, P6 ;  /* 0x000000110e0d7211 */ /* 0x000fe200030f0eff */
[----:B------:R2:W-:Y:S01]  /*1ec0*/  @P1 STG.E.U16 desc[UR6][R10.64], R0 ;  /* 0x000000000a001986 */ /* 0x0005e2000c101506 */
[----:B------:R-:W-:Y:S07]  /*1ed0*/  @!P0 EXIT ;  /* 0x000000000000894d */ /* 0x000fee0003800000 */
[----:B--2---:R-:W-:-:S05]  /*1ee0*/  PRMT R6, R25, 0x7632, R6 ;  /* 0x0000763219067816 */ /* 0x004fca0000000006 */
[----:B------:R-:W-:Y:S01]  /*1ef0*/  STG.E.U16 desc[UR6][R12.64], R6 ;  /* 0x000000060c007986 */ /* 0x000fe2000c101506 */
[----:B------:R-:W-:Y:S05]  /*1f00*/  EXIT ;  /* 0x000000000000794d */ /* 0x000fea0003800000 */
.L_x_2:
[----:B------:R-:W-:-:S00]  /*1f10*/  BRA `(.L_x_2) ;  /* 0xfffffffc00fc7947 */ /* 0x000fc0000383ffff */
[----:B------:R-:W-:-:S00]  /*1f20*/  NOP ;  /* 0x0000000000007918 */ /* 0x000fc00000000000 */
        /* <DEDUP_REMOVED lines=13> */
.L_x_3:


//--------------------- .nv.shared.matmul_kernel  --------------------------
	.section	.nv.shared.matmul_kernel,"aw",@nobits
	.sectionflags	@""
	.align	16
	.zero		1024


//--------------------- .nv.shared.reserved.0     --------------------------
	.section	.nv.shared.reserved.0,"aw",@nobits
	.weak		__nv_reservedSMEM_offset_0_alias
	.size		__nv_reservedSMEM_offset_0_alias, 0, 0
	.other		__nv_reservedSMEM_offset_0_alias,@"STO_CUDA_RESERVED_SHARED STV_DEFAULT"
__nv_reservedSMEM_offset_0_alias:
	.zero		0


//--------------------- .nv.constant0.matmul_kernel --------------------------
	.section	.nv.constant0.matmul_kernel,"a",@progbits
	.sectionflags	@""
	.align	4
.nv.constant0.matmul_kernel:
	.zero		608


//--------------------- SYMBOLS --------------------------

	.type		.nv.reservedSmem.offset0,@object
	.size		.nv.reservedSmem.offset0,0x4
